//
// Generated by NVIDIA NVVM Compiler
//
// Compiler Build ID: CL-36424714
// Cuda compilation tools, release 13.0, V13.0.88
// Based on NVVM 20.0.0
//

.version 9.0
.target sm_100
.address_size 64

	// .globl	_Z18avg_pool_3d_kernelPKfPfmmmmmmmmm

.visible .entry _Z18avg_pool_3d_kernelPKfPfmmmmmmmmm(
	.param .u64 .ptr .align 1 _Z18avg_pool_3d_kernelPKfPfmmmmmmmmm_param_0,
	.param .u64 .ptr .align 1 _Z18avg_pool_3d_kernelPKfPfmmmmmmmmm_param_1,
	.param .u64 _Z18avg_pool_3d_kernelPKfPfmmmmmmmmm_param_2,
	.param .u64 _Z18avg_pool_3d_kernelPKfPfmmmmmmmmm_param_3,
	.param .u64 _Z18avg_pool_3d_kernelPKfPfmmmmmmmmm_param_4,
	.param .u64 _Z18avg_pool_3d_kernelPKfPfmmmmmmmmm_param_5,
	.param .u64 _Z18avg_pool_3d_kernelPKfPfmmmmmmmmm_param_6,
	.param .u64 _Z18avg_pool_3d_kernelPKfPfmmmmmmmmm_param_7,
	.param .u64 _Z18avg_pool_3d_kernelPKfPfmmmmmmmmm_param_8,
	.param .u64 _Z18avg_pool_3d_kernelPKfPfmmmmmmmmm_param_9,
	.param .u64 _Z18avg_pool_3d_kernelPKfPfmmmmmmmmm_param_10
)
{
	.reg .pred 	%p<99>;
	.reg .b32 	%r<11>;
	.reg .b32 	%f<88>;
	.reg .b64 	%rd<100>;

	ld.param.u64 	%rd43, [_Z18avg_pool_3d_kernelPKfPfmmmmmmmmm_param_0];
	ld.param.u64 	%rd35, [_Z18avg_pool_3d_kernelPKfPfmmmmmmmmm_param_2];
	ld.param.u64 	%rd39, [_Z18avg_pool_3d_kernelPKfPfmmmmmmmmm_param_6];
	ld.param.u64 	%rd40, [_Z18avg_pool_3d_kernelPKfPfmmmmmmmmm_param_7];
	ld.param.u64 	%rd44, [_Z18avg_pool_3d_kernelPKfPfmmmmmmmmm_param_8];
	ld.param.u64 	%rd45, [_Z18avg_pool_3d_kernelPKfPfmmmmmmmmm_param_9];
	ld.param.u64 	%rd42, [_Z18avg_pool_3d_kernelPKfPfmmmmmmmmm_param_10];
	cvta.to.global.u64 	%rd1, %rd43;
	mov.u32 	%r1, %ctaid.x;
	mov.u32 	%r2, %ntid.x;
	mov.u32 	%r3, %tid.x;
	mad.lo.s32 	%r4, %r1, %r2, %r3;
	cvt.u64.u32 	%rd2, %r4;
	mov.u32 	%r5, %ctaid.y;
	mov.u32 	%r6, %ntid.y;
	mov.u32 	%r7, %tid.y;
	mad.lo.s32 	%r8, %r5, %r6, %r7;
	cvt.u64.u32 	%rd3, %r8;
	mov.u32 	%r10, %ctaid.z;
	cvt.u64.u32 	%rd4, %r10;
	setp.le.u64 	%p3, %rd44, %rd4;
	setp.le.u64 	%p4, %rd45, %rd3;
	or.pred  	%p5, %p3, %p4;
	setp.le.u64 	%p6, %rd42, %rd2;
	or.pred  	%p7, %p5, %p6;
	@%p7 bra 	$L__BB0_47;
	setp.eq.s64 	%p8, %rd35, 0;
	mov.f32 	%f66, 0f00000000;
	@%p8 bra 	$L__BB0_46;
	ld.param.u64 	%rd89, [_Z18avg_pool_3d_kernelPKfPfmmmmmmmmm_param_4];
	ld.param.u64 	%rd87, [_Z18avg_pool_3d_kernelPKfPfmmmmmmmmm_param_3];
	mul.lo.s64 	%rd47, %rd87, %rd3;
	sub.s64 	%rd5, %rd47, %rd89;
	mul.lo.s64 	%rd48, %rd87, %rd2;
	sub.s64 	%rd6, %rd48, %rd89;
	and.b64  	%rd7, %rd35, 7;
	and.b64  	%rd8, %rd35, 3;
	and.b64  	%rd9, %rd35, -8;
	add.s64 	%rd10, %rd6, 3;
	mov.f32 	%f66, 0f00000000;
	mov.b64 	%rd92, 0;
$L__BB0_3:
	ld.param.u64 	%rd91, [_Z18avg_pool_3d_kernelPKfPfmmmmmmmmm_param_5];
	ld.param.u64 	%rd90, [_Z18avg_pool_3d_kernelPKfPfmmmmmmmmm_param_4];
	ld.param.u64 	%rd88, [_Z18avg_pool_3d_kernelPKfPfmmmmmmmmm_param_3];
	mul.lo.s64 	%rd50, %rd88, %rd4;
	sub.s64 	%rd51, %rd50, %rd90;
	add.s64 	%rd52, %rd51, %rd92;
	setp.gt.s64 	%p9, %rd52, -1;
	setp.lt.s64 	%p10, %rd52, %rd91;
	and.pred  	%p1, %p9, %p10;
	mul.lo.s64 	%rd12, %rd52, %rd39;
	mov.b64 	%rd93, 0;
$L__BB0_4:
	setp.lt.u64 	%p11, %rd35, 8;
	add.s64 	%rd54, %rd5, %rd93;
	setp.gt.s64 	%p12, %rd54, -1;
	setp.lt.s64 	%p13, %rd54, %rd39;
	and.pred  	%p14, %p12, %p13;
	and.pred  	%p2, %p1, %p14;
	add.s64 	%rd55, %rd54, %rd12;
	mul.lo.s64 	%rd14, %rd55, %rd40;
	mov.b64 	%rd98, 0;
	@%p11 bra 	$L__BB0_23;
	add.s64 	%rd56, %rd6, %rd14;
	shl.b64 	%rd57, %rd56, 2;
	add.s64 	%rd58, %rd1, %rd57;
	add.s64 	%rd94, %rd58, 16;
	mov.u64 	%rd95, %rd10;
	mov.u64 	%rd96, %rd9;
$L__BB0_6:
	.pragma "nounroll";
	add.s64 	%rd59, %rd95, -3;
	setp.gt.s64 	%p15, %rd59, -1;
	setp.lt.s64 	%p16, %rd59, %rd40;
	and.pred  	%p17, %p15, %p16;
	and.pred  	%p18, %p2, %p17;
	not.pred 	%p19, %p18;
	@%p19 bra 	$L__BB0_8;
	ld.global.f32 	%f44, [%rd94+-16];
	add.f32 	%f66, %f66, %f44;
$L__BB0_8:
	add.s64 	%rd60, %rd95, -2;
	setp.gt.s64 	%p20, %rd60, -1;
	setp.lt.s64 	%p21, %rd60, %rd40;
	and.pred  	%p22, %p20, %p21;
	and.pred  	%p23, %p2, %p22;
	not.pred 	%p24, %p23;
	@%p24 bra 	$L__BB0_10;
	ld.global.f32 	%f45, [%rd94+-12];
	add.f32 	%f66, %f66, %f45;
$L__BB0_10:
	add.s64 	%rd61, %rd95, -1;
	setp.gt.s64 	%p25, %rd61, -1;
	setp.lt.s64 	%p26, %rd61, %rd40;
	and.pred  	%p27, %p25, %p26;
	and.pred  	%p28, %p2, %p27;
	not.pred 	%p29, %p28;
	@%p29 bra 	$L__BB0_12;
	ld.global.f32 	%f46, [%rd94+-8];
	add.f32 	%f66, %f66, %f46;
$L__BB0_12:
	setp.gt.s64 	%p30, %rd95, -1;
	setp.lt.s64 	%p31, %rd95, %rd40;
	and.pred  	%p32, %p30, %p31;
	and.pred  	%p33, %p2, %p32;
	not.pred 	%p34, %p33;
	@%p34 bra 	$L__BB0_14;
	ld.global.f32 	%f47, [%rd94+-4];
	add.f32 	%f66, %f66, %f47;
$L__BB0_14:
	add.s64 	%rd62, %rd95, 1;
	setp.gt.s64 	%p35, %rd62, -1;
	setp.lt.s64 	%p36, %rd62, %rd40;
	and.pred  	%p37, %p35, %p36;
	and.pred  	%p38, %p2, %p37;
	not.pred 	%p39, %p38;
	@%p39 bra 	$L__BB0_16;
	ld.global.f32 	%f48, [%rd94];
	add.f32 	%f66, %f66, %f48;
$L__BB0_16:
	add.s64 	%rd63, %rd95, 2;
	setp.gt.s64 	%p40, %rd63, -1;
	setp.lt.s64 	%p41, %rd63, %rd40;
	and.pred  	%p42, %p40, %p41;
	and.pred  	%p43, %p2, %p42;
	not.pred 	%p44, %p43;
	@%p44 bra 	$L__BB0_18;
	ld.global.f32 	%f49, [%rd94+4];
	add.f32 	%f66, %f66, %f49;
$L__BB0_18:
	add.s64 	%rd64, %rd95, 3;
	setp.gt.s64 	%p45, %rd64, -1;
	setp.lt.s64 	%p46, %rd64, %rd40;
	and.pred  	%p47, %p45, %p46;
	and.pred  	%p48, %p2, %p47;
	not.pred 	%p49, %p48;
	@%p49 bra 	$L__BB0_20;
	ld.global.f32 	%f50, [%rd94+8];
	add.f32 	%f66, %f66, %f50;
$L__BB0_20:
	add.s64 	%rd65, %rd95, 4;
	setp.gt.s64 	%p50, %rd65, -1;
	setp.lt.s64 	%p51, %rd65, %rd40;
	and.pred  	%p52, %p50, %p51;
	and.pred  	%p53, %p2, %p52;
	not.pred 	%p54, %p53;
	@%p54 bra 	$L__BB0_22;
	ld.global.f32 	%f51, [%rd94+12];
	add.f32 	%f66, %f66, %f51;
$L__BB0_22:
	add.s64 	%rd96, %rd96, -8;
	add.s64 	%rd95, %rd95, 8;
	add.s64 	%rd94, %rd94, 32;
	setp.ne.s64 	%p55, %rd96, 0;
	mov.u64 	%rd98, %rd9;
	@%p55 bra 	$L__BB0_6;
$L__BB0_23:
	setp.eq.s64 	%p56, %rd7, 0;
	@%p56 bra 	$L__BB0_44;
	add.s64 	%rd66, %rd7, -1;
	setp.lt.u64 	%p57, %rd66, 3;
	@%p57 bra 	$L__BB0_34;
	add.s64 	%rd23, %rd6, %rd98;
	setp.gt.s64 	%p58, %rd23, -1;
	setp.lt.s64 	%p59, %rd23, %rd40;
	and.pred  	%p60, %p58, %p59;
	and.pred  	%p61, %p2, %p60;
	add.s64 	%rd67, %rd23, %rd14;
	shl.b64 	%rd68, %rd67, 2;
	add.s64 	%rd24, %rd1, %rd68;
	not.pred 	%p62, %p61;
	@%p62 bra 	$L__BB0_27;
	ld.global.f32 	%f53, [%rd24];
	add.f32 	%f66, %f66, %f53;
$L__BB0_27:
	add.s64 	%rd69, %rd23, 1;
	setp.gt.s64 	%p63, %rd69, -1;
	setp.lt.s64 	%p64, %rd69, %rd40;
	and.pred  	%p65, %p63, %p64;
	and.pred  	%p66, %p2, %p65;
	not.pred 	%p67, %p66;
	@%p67 bra 	$L__BB0_29;
	ld.global.f32 	%f54, [%rd24+4];
	add.f32 	%f66, %f66, %f54;
$L__BB0_29:
	add.s64 	%rd70, %rd23, 2;
	setp.gt.s64 	%p68, %rd70, -1;
	setp.lt.s64 	%p69, %rd70, %rd40;
	and.pred  	%p70, %p68, %p69;
	and.pred  	%p71, %p2, %p70;
	not.pred 	%p72, %p71;
	@%p72 bra 	$L__BB0_31;
	ld.global.f32 	%f55, [%rd24+8];
	add.f32 	%f66, %f66, %f55;
$L__BB0_31:
	add.s64 	%rd71, %rd23, 3;
	setp.gt.s64 	%p73, %rd71, -1;
	setp.lt.s64 	%p74, %rd71, %rd40;
	and.pred  	%p75, %p73, %p74;
	and.pred  	%p76, %p2, %p75;
	not.pred 	%p77, %p76;
	@%p77 bra 	$L__BB0_33;
	ld.global.f32 	%f56, [%rd24+12];
	add.f32 	%f66, %f66, %f56;
$L__BB0_33:
	add.s64 	%rd98, %rd98, 4;
$L__BB0_34:
	setp.eq.s64 	%p78, %rd8, 0;
	@%p78 bra 	$L__BB0_44;
	setp.eq.s64 	%p79, %rd8, 1;
	@%p79 bra 	$L__BB0_41;
	add.s64 	%rd27, %rd6, %rd98;
	setp.gt.s64 	%p80, %rd27, -1;
	setp.lt.s64 	%p81, %rd27, %rd40;
	and.pred  	%p82, %p80, %p81;
	and.pred  	%p83, %p2, %p82;
	add.s64 	%rd72, %rd27, %rd14;
	shl.b64 	%rd73, %rd72, 2;
	add.s64 	%rd28, %rd1, %rd73;
	not.pred 	%p84, %p83;
	@%p84 bra 	$L__BB0_38;
	ld.global.f32 	%f58, [%rd28];
	add.f32 	%f66, %f66, %f58;
$L__BB0_38:
	add.s64 	%rd74, %rd27, 1;
	setp.gt.s64 	%p85, %rd74, -1;
	setp.lt.s64 	%p86, %rd74, %rd40;
	and.pred  	%p87, %p85, %p86;
	and.pred  	%p88, %p2, %p87;
	not.pred 	%p89, %p88;
	@%p89 bra 	$L__BB0_40;
	ld.global.f32 	%f59, [%rd28+4];
	add.f32 	%f66, %f66, %f59;
$L__BB0_40:
	add.s64 	%rd98, %rd98, 2;
$L__BB0_41:
	and.b64  	%rd75, %rd35, 1;
	setp.eq.b64 	%p90, %rd75, 1;
	not.pred 	%p91, %p90;
	@%p91 bra 	$L__BB0_44;
	add.s64 	%rd31, %rd6, %rd98;
	setp.gt.s64 	%p92, %rd31, -1;
	setp.lt.s64 	%p93, %rd31, %rd40;
	and.pred  	%p94, %p92, %p93;
	and.pred  	%p95, %p2, %p94;
	not.pred 	%p96, %p95;
	@%p96 bra 	$L__BB0_44;
	add.s64 	%rd76, %rd31, %rd14;
	shl.b64 	%rd77, %rd76, 2;
	add.s64 	%rd78, %rd1, %rd77;
	ld.global.f32 	%f60, [%rd78];
	add.f32 	%f66, %f66, %f60;
$L__BB0_44:
	add.s64 	%rd93, %rd93, 1;
	setp.ne.s64 	%p97, %rd93, %rd35;
	@%p97 bra 	$L__BB0_4;
	add.s64 	%rd92, %rd92, 1;
	setp.ne.s64 	%p98, %rd92, %rd35;
	@%p98 bra 	$L__BB0_3;
$L__BB0_46:
	ld.param.u64 	%rd86, [_Z18avg_pool_3d_kernelPKfPfmmmmmmmmm_param_1];
	mul.lo.s64 	%rd79, %rd35, %rd35;
	mul.lo.s64 	%rd80, %rd79, %rd35;
	cvt.rn.f32.u64 	%f61, %rd80;
	div.rn.f32 	%f62, %f66, %f61;
	mad.lo.s64 	%rd81, %rd45, %rd4, %rd3;
	mad.lo.s64 	%rd82, %rd81, %rd42, %rd2;
	cvta.to.global.u64 	%rd83, %rd86;
	shl.b64 	%rd84, %rd82, 2;
	add.s64 	%rd85, %rd83, %rd84;
	st.global.f32 	[%rd85], %f62;
$L__BB0_47:
	ret;

}


// ===== COMPILED SASS (sm_100) =====

	.target	sm_100

	.elftype	@"ET_EXEC"


//--------------------- .note.nv.tkinfo           --------------------------
	.section	.note.nv.tkinfo,"",@"SHT_NOTE"
	.sectionflags	@"SHF_NOTE_NV_TKINFO"
	.tkinfo
        /*0018*/ 	.word	0x00000002
        /*0030*/ 	.string	""
        /*0030*/ 	.string	"ptxas"
        /*0030*/ 	.string	"Cuda compilation tools, release 13.0, V13.0.88"
        /*0030*/ 	.string	"Build cuda_13.0.r13.0/compiler.36424714_0"
        /*0030*/ 	.string	"-arch sm_100 -m 64 "



//--------------------- .note.nv.cuinfo           --------------------------
	.section	.note.nv.cuinfo,"",@"SHT_NOTE"
	.sectionflags	@"SHF_NOTE_NV_CUINFO"
        /*0018*/ 	.short	0x0002
        /*001a*/ 	.short	0x0064
        /*001c*/ 	.short	0x0082
	.zero		2


//--------------------- .nv.info                  --------------------------
	.section	.nv.info,"",@"SHT_CUDA_INFO"
	.align	4


	//----- nvinfo : EIATTR_REGCOUNT
	.align		4
        /*0000*/ 	.byte	0x04, 0x2f
        /*0002*/ 	.short	(.L_1 - .L_0)
	.align		4
.L_0:
        /*0004*/ 	.word	index@(_Z18avg_pool_3d_kernelPKfPfmmmmmmmmm)
        /*0008*/ 	.word	0x0000001d


	//----- nvinfo : EIATTR_FRAME_SIZE
	.align		4
.L_1:
        /*000c*/ 	.byte	0x04, 0x11
        /*000e*/ 	.short	(.L_3 - .L_2)
	.align		4
.L_2:
        /*0010*/ 	.word	index@($__internal_0_$__cuda_sm3x_div_rn_noftz_f32_slowpath)
        /*0014*/ 	.word	0x00000000


	//----- nvinfo : EIATTR_FRAME_SIZE
	.align		4
.L_3:
        /*0018*/ 	.byte	0x04, 0x11
        /*001a*/ 	.short	(.L_5 - .L_4)
	.align		4
.L_4:
        /*001c*/ 	.word	index@(_Z18avg_pool_3d_kernelPKfPfmmmmmmmmm)
        /*0020*/ 	.word	0x00000000


	//----- nvinfo : EIATTR_MIN_STACK_SIZE
	.align		4
.L_5:
        /*0024*/ 	.byte	0x04, 0x12
        /*0026*/ 	.short	(.L_7 - .L_6)
	.align		4
.L_6:
        /*0028*/ 	.word	index@(_Z18avg_pool_3d_kernelPKfPfmmmmmmmmm)
        /*002c*/ 	.word	0x00000000
.L_7:


//--------------------- .nv.compat                --------------------------
	.section	.nv.compat,"",@"SHT_CUDA_COMPAT_INFO"
	.align	4
        /*0000*/ 	.byte	0x02, 0x09, 0x00, 0x00, 0x02, 0x02, 0x01, 0x00, 0x02, 0x05, 0x05, 0x00, 0x03, 0x07, 0x01, 0x01
        /*0010*/ 	.byte	0x02, 0x03, 0x00, 0x00, 0x02, 0x06, 0x01, 0x00, 0x04, 0x0b, 0x08, 0x00, 0x01, 0x00, 0x00, 0x00
        /*0020*/ 	.byte	0x00, 0x00, 0x00, 0x00


//--------------------- .nv.info._Z18avg_pool_3d_kernelPKfPfmmmmmmmmm --------------------------
	.section	.nv.info._Z18avg_pool_3d_kernelPKfPfmmmmmmmmm,"",@"SHT_CUDA_INFO"
	.sectionflags	@""
	.align	4


	//----- nvinfo : EIATTR_CUDA_API_VERSION
	.align		4
        /*0000*/ 	.byte	0x04, 0x37
        /*0002*/ 	.short	(.L_9 - .L_8)
.L_8:
        /*0004*/ 	.word	0x00000082


	//----- nvinfo : EIATTR_KPARAM_INFO
	.align		4
.L_9:
        /*0008*/ 	.byte	0x04, 0x17
        /*000a*/ 	.short	(.L_11 - .L_10)
.L_10:
        /*000c*/ 	.word	0x00000000
        /*0010*/ 	.short	0x000a
        /*0012*/ 	.short	0x0050
        /*0014*/ 	.byte	0x00, 0xf0, 0x21, 0x00


	//----- nvinfo : EIATTR_KPARAM_INFO
	.align		4
.L_11:
        /*0018*/ 	.byte	0x04, 0x17
        /*001a*/ 	.short	(.L_13 - .L_12)
.L_12:
        /*001c*/ 	.word	0x00000000
        /*0020*/ 	.short	0x0009
        /*0022*/ 	.short	0x0048
        /*0024*/ 	.byte	0x00, 0xf0, 0x21, 0x00


	//----- nvinfo : EIATTR_KPARAM_INFO
	.align		4
.L_13:
        /*0028*/ 	.byte	0x04, 0x17
        /*002a*/ 	.short	(.L_15 - .L_14)
.L_14:
        /*002c*/ 	.word	0x00000000
        /*0030*/ 	.short	0x0008
        /*0032*/ 	.short	0x0040
        /*0034*/ 	.byte	0x00, 0xf0, 0x21, 0x00


	//----- nvinfo : EIATTR_KPARAM_INFO
	.align		4
.L_15:
        /*0038*/ 	.byte	0x04, 0x17
        /*003a*/ 	.short	(.L_17 - .L_16)
.L_16:
        /*003c*/ 	.word	0x00000000
        /*0040*/ 	.short	0x0007
        /*0042*/ 	.short	0x0038
        /*0044*/ 	.byte	0x00, 0xf0, 0x21, 0x00


	//----- nvinfo : EIATTR_KPARAM_INFO
	.align		4
.L_17:
        /*0048*/ 	.byte	0x04, 0x17
        /*004a*/ 	.short	(.L_19 - .L_18)
.L_18:
        /*004c*/ 	.word	0x00000000
        /*0050*/ 	.short	0x0006
        /*0052*/ 	.short	0x0030
        /*0054*/ 	.byte	0x00, 0xf0, 0x21, 0x00


	//----- nvinfo : EIATTR_KPARAM_INFO
	.align		4
.L_19:
        /*0058*/ 	.byte	0x04, 0x17
        /*005a*/ 	.short	(.L_21 - .L_20)
.L_20:
        /*005c*/ 	.word	0x00000000
        /*0060*/ 	.short	0x0005
        /*0062*/ 	.short	0x0028
        /*0064*/ 	.byte	0x00, 0xf0, 0x21, 0x00


	//----- nvinfo : EIATTR_KPARAM_INFO
	.align		4
.L_21:
        /*0068*/ 	.byte	0x04, 0x17
        /*006a*/ 	.short	(.L_23 - .L_22)
.L_22:
        /*006c*/ 	.word	0x00000000
        /*0070*/ 	.short	0x0004
        /*0072*/ 	.short	0x0020
        /*0074*/ 	.byte	0x00, 0xf0, 0x21, 0x00


	//----- nvinfo : EIATTR_KPARAM_INFO
	.align		4
.L_23:
        /*0078*/ 	.byte	0x04, 0x17
        /*007a*/ 	.short	(.L_25 - .L_24)
.L_24:
        /*007c*/ 	.word	0x00000000
        /*0080*/ 	.short	0x0003
        /*0082*/ 	.short	0x0018
        /*0084*/ 	.byte	0x00, 0xf0, 0x21, 0x00


	//----- nvinfo : EIATTR_KPARAM_INFO
	.align		4
.L_25:
        /*0088*/ 	.byte	0x04, 0x17
        /*008a*/ 	.short	(.L_27 - .L_26)
.L_26:
        /*008c*/ 	.word	0x00000000
        /*0090*/ 	.short	0x0002
        /*0092*/ 	.short	0x0010
        /*0094*/ 	.byte	0x00, 0xf0, 0x21, 0x00


	//----- nvinfo : EIATTR_KPARAM_INFO
	.align		4
.L_27:
        /*0098*/ 	.byte	0x04, 0x17
        /*009a*/ 	.short	(.L_29 - .L_28)
.L_28:
        /*009c*/ 	.word	0x00000000
        /*00a0*/ 	.short	0x0001
        /*00a2*/ 	.short	0x0008
        /*00a4*/ 	.byte	0x00, 0xf5, 0x21, 0x00


	//----- nvinfo : EIATTR_KPARAM_INFO
	.align		4
.L_29:
        /*00a8*/ 	.byte	0x04, 0x17
        /*00aa*/ 	.short	(.L_31 - .L_30)
.L_30:
        /*00ac*/ 	.word	0x00000000
        /*00b0*/ 	.short	0x0000
        /*00b2*/ 	.short	0x0000
        /*00b4*/ 	.byte	0x00, 0xf5, 0x21, 0x00


	//----- nvinfo : EIATTR_SPARSE_MMA_MASK
	.align		4
.L_31:
        /*00b8*/ 	.byte	0x03, 0x50
        /*00ba*/ 	.short	0x0000


	//----- nvinfo : EIATTR_MAXREG_COUNT
	.align		4
        /*00bc*/ 	.byte	0x03, 0x1b
        /*00be*/ 	.short	0x00ff


	//----- nvinfo : EIATTR_MERCURY_ISA_VERSION
	.align		4
        /*00c0*/ 	.byte	0x03, 0x5f
        /*00c2*/ 	.short	0x0101


	//----- nvinfo : EIATTR_VRC_CTA_INIT_COUNT
	.align		4
        /*00c4*/ 	.byte	0x02, 0x4a
	.zero		1
	.zero		1


	//----- nvinfo : EIATTR_EXIT_INSTR_OFFSETS
	.align		4
        /*00c8*/ 	.byte	0x04, 0x1c
        /*00ca*/ 	.short	(.L_33 - .L_32)


	//   ....[0]....
.L_32:
        /*00cc*/ 	.word	0x00000130


	//   ....[1]....
        /*00d0*/ 	.word	0x00001500


	//----- nvinfo : EIATTR_CRS_STACK_SIZE
	.align		4
.L_33:
        /*00d4*/ 	.byte	0x04, 0x1e
        /*00d6*/ 	.short	(.L_35 - .L_34)
.L_34:
        /*00d8*/ 	.word	0x00000000


	//----- nvinfo : EIATTR_CBANK_PARAM_SIZE
	.align		4
.L_35:
        /*00dc*/ 	.byte	0x03, 0x19
        /*00de*/ 	.short	0x0058


	//----- nvinfo : EIATTR_PARAM_CBANK
	.align		4
        /*00e0*/ 	.byte	0x04, 0x0a
        /*00e2*/ 	.short	(.L_37 - .L_36)
	.align		4
.L_36:
        /*00e4*/ 	.word	index@(.nv.constant0._Z18avg_pool_3d_kernelPKfPfmmmmmmmmm)
        /*00e8*/ 	.short	0x0380
        /*00ea*/ 	.short	0x0058


	//----- nvinfo : EIATTR_SW_WAR
	.align		4
.L_37:
        /*00ec*/ 	.byte	0x04, 0x36
        /*00ee*/ 	.short	(.L_39 - .L_38)
.L_38:
        /*00f0*/ 	.word	0x00000008
.L_39:


//--------------------- .nv.callgraph             --------------------------
	.section	.nv.callgraph,"",@"SHT_CUDA_CALLGRAPH"
	.align	4
	.sectionentsize	8
	.align		4
        /*0000*/ 	.word	0x00000000
	.align		4
        /*0004*/ 	.word	0xffffffff
	.align		4
        /*0008*/ 	.word	0x00000000
	.align		4
        /*000c*/ 	.word	0xfffffffe
	.align		4
        /*0010*/ 	.word	0x00000000
	.align		4
        /*0014*/ 	.word	0xfffffffd
	.align		4
        /*0018*/ 	.word	0x00000000
	.align		4
        /*001c*/ 	.word	0xfffffffc


//--------------------- .text._Z18avg_pool_3d_kernelPKfPfmmmmmmmmm --------------------------
	.section	.text._Z18avg_pool_3d_kernelPKfPfmmmmmmmmm,"ax",@progbits
	.align	128
        .global         _Z18avg_pool_3d_kernelPKfPfmmmmmmmmm
        .type           _Z18avg_pool_3d_kernelPKfPfmmmmmmmmm,@function
        .size           _Z18avg_pool_3d_kernelPKfPfmmmmmmmmm,(.L_x_23 - _Z18avg_pool_3d_kernelPKfPfmmmmmmmmm)
        .other          _Z18avg_pool_3d_kernelPKfPfmmmmmmmmm,@"STO_CUDA_ENTRY STV_DEFAULT"
_Z18avg_pool_3d_kernelPKfPfmmmmmmmmm:
.text._Z18avg_pool_3d_kernelPKfPfmmmmmmmmm:
[----:B------:R-:W-:Y:S01]  /*0000*/  LDC R1, c[0x0][0x37c] ;  /* 0x0000df00ff017b82 */ /* 0x000fe20000000800 */
[----:B------:R-:W0:Y:S07]  /*0010*/  S2R R7, SR_TID.Y ;  /* 0x0000000000077919 */ /* 0x000e2e0000002200 */
[----:B------:R-:W1:Y:S01]  /*0020*/  LDC R4, c[0x0][0x360] ;  /* 0x0000d800ff047b82 */ /* 0x000e620000000800 */
[----:B------:R-:W2:Y:S01]  /*0030*/  LDCU.64 UR6, c[0x0][0x3d0] ;  /* 0x00007a00ff0677ac */ /* 0x000ea20008000a00 */
[----:B------:R-:W1:Y:S06]  /*0040*/  S2R R5, SR_TID.X ;  /* 0x0000000000057919 */ /* 0x000e6c0000002100 */
[----:B------:R-:W0:Y:S08]  /*0050*/  S2UR UR5, SR_CTAID.Y ;  /* 0x00000000000579c3 */ /* 0x000e300000002600 */
[----:B------:R-:W0:Y:S08]  /*0060*/  LDC R6, c[0x0][0x364] ;  /* 0x0000d900ff067b82 */ /* 0x000e300000000800 */
[----:B------:R-:W3:Y:S08]  /*0070*/  LDC.64 R2, c[0x0][0x3c8] ;  /* 0x0000f200ff027b82 */ /* 0x000ef00000000a00 */
[----:B------:R-:W1:Y:S08]  /*0080*/  S2UR UR4, SR_CTAID.X ;  /* 0x00000000000479c3 */ /* 0x000e700000002500 */
[----:B------:R-:W4:Y:S01]  /*0090*/  S2UR UR16, SR_CTAID.Z ;  /* 0x00000000001079c3 */ /* 0x000f220000002700 */
[----:B0-----:R-:W-:-:S07]  /*00a0*/  IMAD R6, R6, UR5, R7 ;  /* 0x0000000506067c24 */ /* 0x001fce000f8e0207 */
[----:B------:R-:W4:Y:S01]  /*00b0*/  LDC.64 R8, c[0x0][0x3c0] ;  /* 0x0000f000ff087b82 */ /* 0x000f220000000a00 */
[----:B---3--:R-:W-:-:S04]  /*00c0*/  ISETP.GE.U32.AND P0, PT, R6, R2, PT ;  /* 0x000000020600720c */ /* 0x008fc80003f06070 */
[----:B------:R-:W-:Y:S01]  /*00d0*/  ISETP.GE.U32.AND.EX P0, PT, RZ, R3, PT, P0 ;  /* 0x00000003ff00720c */ /* 0x000fe20003f06100 */
[----:B-1----:R-:W-:-:S05]  /*00e0*/  IMAD R4, R4, UR4, R5 ;  /* 0x0000000404047c24 */ /* 0x002fca000f8e0205 */
[----:B--2---:R-:W-:Y:S02]  /*00f0*/  ISETP.GE.U32.AND P2, PT, R4, UR6, PT ;  /* 0x0000000604007c0c */ /* 0x004fe4000bf46070 */
[----:B----4-:R-:W-:-:S04]  /*0100*/  ISETP.LE.U32.AND P1, PT, R8, UR16, PT ;  /* 0x0000001008007c0c */ /* 0x010fc8000bf23070 */
[----:B------:R-:W-:-:S04]  /*0110*/  ISETP.GE.U32.OR.EX P0, PT, RZ, R9, P0, P1 ;  /* 0x00000009ff00720c */ /* 0x000fc80000706510 */
[----:B------:R-:W-:-:S13]  /*0120*/  ISETP.GE.U32.OR.EX P0, PT, RZ, UR7, P0, P2 ;  /* 0x00000007ff007c0c */ /* 0x000fda0008706520 */
[----:B------:R-:W-:Y:S05]  /*0130*/  @P0 EXIT ;  /* 0x000000000000094d */ /* 0x000fea0003800000 */
[----:B------:R-:W0:Y:S01]  /*0140*/  LDCU.64 UR6, c[0x0][0x390] ;  /* 0x00007200ff0677ac */ /* 0x000e220008000a00 */
[----:B------:R-:W-:Y:S01]  /*0150*/  IMAD.MOV.U32 R13, RZ, RZ, RZ ;  /* 0x000000ffff0d7224 */ /* 0x000fe200078e00ff */
[----:B------:R-:W1:Y:S01]  /*0160*/  LDCU.64 UR14, c[0x0][0x358] ;  /* 0x00006b00ff0e77ac */ /* 0x000e620008000a00 */
[----:B0-----:R-:W-:-:S04]  /*0170*/  UISETP.NE.U32.AND UP0, UPT, UR6, URZ, UPT ;  /* 0x000000ff0600728c */ /* 0x001fc8000bf05070 */
[----:B------:R-:W-:-:S09]  /*0180*/  UISETP.NE.AND.EX UP0, UPT, UR7, URZ, UPT, UP0 ;  /* 0x000000ff0700728c */ /* 0x000fd2000bf05300 */
[----:B-1----:R-:W-:Y:S05]  /*0190*/  BRA.U !UP0, `(.L_x_0) ;  /* 0x0000001108407547 */ /* 0x002fea000b800000 */
[----:B------:R-:W0:Y:S01]  /*01a0*/  LDCU.64 UR4, c[0x0][0x3a0] ;  /* 0x00007400ff0477ac */ /* 0x000e220008000a00 */
[----:B------:R-:W1:Y:S01]  /*01b0*/  LDC.64 R14, c[0x0][0x398] ;  /* 0x0000e600ff0e7b82 */ /* 0x000e620000000a00 */
[----:B------:R-:W-:Y:S01]  /*01c0*/  IMAD.MOV.U32 R13, RZ, RZ, RZ ;  /* 0x000000ffff0d7224 */ /* 0x000fe200078e00ff */
[----:B------:R-:W-:Y:S01]  /*01d0*/  ULOP3.LUT UR11, UR6, 0xfffffff8, URZ, 0xc0, !UPT ;  /* 0xfffffff8060b7892 */ /* 0x000fe2000f8ec0ff */
[----:B------:R-:W-:Y:S01]  /*01e0*/  UMOV UR8, URZ ;  /* 0x000000ff00087c82 */ /* 0x000fe20008000000 */
[----:B------:R-:W-:Y:S01]  /*01f0*/  UMOV UR9, URZ ;  /* 0x000000ff00097c82 */ /* 0x000fe20008000000 */
[----:B0-----:R-:W-:-:S04]  /*0200*/  UIADD3 UR4, UP0, UPT, URZ, -UR4, URZ ;  /* 0x80000004ff047290 */ /* 0x001fc8000ff1e0ff */
[----:B------:R-:W-:-:S06]  /*0210*/  UIADD3.X UR5, UPT, UPT, URZ, ~UR5, URZ, UP0, !UPT ;  /* 0x80000005ff057290 */ /* 0x000fcc00087fe4ff */
[----:B-1----:R-:W-:-:S04]  /*0220*/  IMAD.WIDE.U32 R2, R4, R14, UR4 ;  /* 0x0000000404027e25 */ /* 0x002fc8000f8e000e */
[----:B------:R-:W-:-:S04]  /*0230*/  IMAD.WIDE.U32 R8, R6, R14, UR4 ;  /* 0x0000000406087e25 */ /* 0x000fc8000f8e000e */
[----:B------:R-:W-:-:S07]  /*0240*/  IMAD R15, R4, R15, R3 ;  /* 0x0000000f040f7224 */ /* 0x000fce00078e0203 */
.L_x_8:
[----:B0-----:R-:W0:Y:S01]  /*0250*/  LDCU.128 UR4, c[0x0][0x3a0] ;  /* 0x00007400ff0477ac */ /* 0x001e220008000c00 */
[----:B------:R-:W1:Y:S01]  /*0260*/  LDCU.128 UR20, c[0x0][0x390] ;  /* 0x00007200ff1477ac */ /* 0x000e620008000c00 */
[----:B0-----:R-:W-:-:S04]  /*0270*/  UIADD3 UR4, UP0, UPT, URZ, -UR4, URZ ;  /* 0x80000004ff047290 */ /* 0x001fc8000ff1e0ff */
[----:B------:R-:W-:-:S04]  /*0280*/  UIADD3.X UR5, UPT, UPT, URZ, ~UR5, URZ, UP0, !UPT ;  /* 0x80000005ff057290 */ /* 0x000fc800087fe4ff */
[----:B-1----:R-:W-:-:S04]  /*0290*/  UIMAD.WIDE.U32 UR4, UR16, UR22, UR4 ;  /* 0x00000016100472a5 */ /* 0x002fc8000f8e0004 */
[----:B------:R-:W-:Y:S02]  /*02a0*/  UIADD3 UR22, UP0, UPT, UR8, UR4, URZ ;  /* 0x0000000408167290 */ /* 0x000fe4000ff1e0ff */
[----:B------:R-:W-:Y:S02]  /*02b0*/  UIMAD UR4, UR16, UR23, UR5 ;  /* 0x00000017100472a4 */ /* 0x000fe4000f8e0205 */
[----:B------:R-:W-:Y:S02]  /*02c0*/  UISETP.GE.U32.AND UP2, UPT, UR22, UR6, UPT ;  /* 0x000000061600728c */ /* 0x000fe4000bf46070 */
[----:B------:R-:W-:Y:S02]  /*02d0*/  UIADD3.X UR12, UPT, UPT, UR9, UR4, URZ, UP0, !UPT ;  /* 0x00000004090c7290 */ /* 0x000fe400087fe4ff */
[----:B------:R-:W-:Y:S02]  /*02e0*/  UIADD3 UR8, UP0, UPT, UR8, 0x1, URZ ;  /* 0x0000000108087890 */ /* 0x000fe4000ff1e0ff */
[----:B------:R-:W-:-:S02]  /*02f0*/  UISETP.GE.AND.EX UP2, UPT, UR12, UR7, UPT, UP2 ;  /* 0x000000070c00728c */ /* 0x000fc4000bf46320 */
[----:B------:R-:W-:Y:S02]  /*0300*/  UIADD3.X UR9, UPT, UPT, URZ, UR9, URZ, UP0, !UPT ;  /* 0x00000009ff097290 */ /* 0x000fe400087fe4ff */
[----:B------:R-:W-:Y:S02]  /*0310*/  UISETP.NE.U32.AND UP1, UPT, UR8, UR20, UPT ;  /* 0x000000140800728c */ /* 0x000fe4000bf25070 */
[----:B------:R-:W-:Y:S02]  /*0320*/  UISETP.GT.U32.AND UP0, UPT, UR22, -0x1, UPT ;  /* 0xffffffff1600788c */ /* 0x000fe4000bf04070 */
[----:B------:R-:W-:Y:S02]  /*0330*/  UISETP.NE.AND.EX UP1, UPT, UR9, UR21, UPT, UP1 ;  /* 0x000000150900728c */ /* 0x000fe4000bf25310 */
[----:B------:R-:W-:Y:S01]  /*0340*/  UISETP.GT.AND.EX UP2, UPT, UR12, -0x1, !UP2, UP0 ;  /* 0xffffffff0c00788c */ /* 0x000fe2000d744300 */
[----:B------:R-:W-:Y:S01]  /*0350*/  UMOV UR6, URZ ;  /* 0x000000ff00067c82 */ /* 0x000fe20008000000 */
[----:B------:R-:W-:-:S09]  /*0360*/  UMOV UR7, URZ ;  /* 0x000000ff00077c82 */ /* 0x000fd20008000000 */
.L_x_7:
[----:B0-----:R-:W0:Y:S01]  /*0370*/  LDC.64 R16, c[0x0][0x3b0] ;  /* 0x0000ec00ff107b82 */ /* 0x001e220000000a00 */
[----:B------:R-:W1:Y:S01]  /*0380*/  LDCU UR10, c[0x0][0x39c] ;  /* 0x00007380ff0a77ac */ /* 0x000e620008000800 */
[----:B------:R-:W-:Y:S01]  /*0390*/  IADD3 R10, P1, PT, R8, UR6, RZ ;  /* 0x00000006080a7c10 */ /* 0x000fe2000ff3e0ff */
[----:B------:R-:W2:Y:S01]  /*03a0*/  LDCU.64 UR4, c[0x0][0x390] ;  /* 0x00007200ff0477ac */ /* 0x000ea20008000a00 */
[----:B------:R-:W-:Y:S01]  /*03b0*/  UIADD3 UR6, UP0, UPT, UR6, 0x1, URZ ;  /* 0x0000000106067890 */ /* 0x000fe2000ff1e0ff */
[----:B-1----:R-:W-:Y:S01]  /*03c0*/  IMAD R0, R6, UR10, R9 ;  /* 0x0000000a06007c24 */ /* 0x002fe2000f8e0209 */
[----:B--2---:R-:W-:Y:S01]  /*03d0*/  UISETP.GE.U32.AND UP3, UPT, UR4, 0x8, UPT ;  /* 0x000000080400788c */ /* 0x004fe2000bf66070 */
[----:B0-----:R-:W-:Y:S01]  /*03e0*/  ISETP.GE.U32.AND P0, PT, R10, R16, PT ;  /* 0x000000100a00720c */ /* 0x001fe20003f06070 */
[----:B------:R-:W-:Y:S02]  /*03f0*/  UISETP.NE.U32.AND UP4, UPT, UR6, UR4, UPT ;  /* 0x000000040600728c */ /* 0x000fe4000bf85070 */
[----:B------:R-:W-:Y:S01]  /*0400*/  IADD3.X R11, PT, PT, R0, UR7, RZ, P1, !PT ;  /* 0x00000007000b7c10 */ /* 0x000fe20008ffe4ff */
[----:B------:R-:W-:Y:S01]  /*0410*/  UISETP.GE.U32.AND.EX UP3, UPT, UR5, URZ, UPT, UP3 ;  /* 0x000000ff0500728c */ /* 0x000fe2000bf66130 */
[----:B------:R-:W-:Y:S01]  /*0420*/  ISETP.GT.U32.AND P1, PT, R10, -0x1, PT ;  /* 0xffffffff0a00780c */ /* 0x000fe20003f24070 */
[----:B------:R-:W-:Y:S01]  /*0430*/  IMAD R0, R16, UR12, RZ ;  /* 0x0000000c10007c24 */ /* 0x000fe2000f8e02ff */
[----:B------:R-:W-:Y:S01]  /*0440*/  ISETP.GE.AND.EX P0, PT, R11, R17, PT, P0 ;  /* 0x000000110b00720c */ /* 0x000fe20003f06300 */
[----:B------:R-:W-:-:S02]  /*0450*/  UIADD3.X UR7, UPT, UPT, URZ, UR7, URZ, UP0, !UPT ;  /* 0x00000007ff077290 */ /* 0x000fc400087fe4ff */
[----:B------:R-:W-:Y:S01]  /*0460*/  IMAD R17, R17, UR22, R0 ;  /* 0x0000001611117c24 */ /* 0x000fe2000f8e0200 */
[----:B------:R-:W-:Y:S01]  /*0470*/  ISETP.GT.AND.EX P0, PT, R11, -0x1, !P0, P1 ;  /* 0xffffffff0b00780c */ /* 0x000fe20004704310 */
[----:B------:R-:W-:Y:S01]  /*0480*/  IMAD.WIDE.U32 R10, R16, UR22, R10 ;  /* 0x00000016100a7c25 */ /* 0x000fe2000f8e000a */
[----:B------:R-:W-:Y:S02]  /*0490*/  UISETP.NE.AND.EX UP0, UPT, UR7, UR5, UPT, UP4 ;  /* 0x000000050700728c */ /* 0x000fe4000bf05340 */
[----:B------:R-:W-:Y:S01]  /*04a0*/  PLOP3.LUT P0, PT, P0, PT, UP2, 0x80, 0x8 ;  /* 0x000000000008781c */ /* 0x000fe2000070f028 */
[----:B------:R-:W-:Y:S01]  /*04b0*/  IMAD.IADD R0, R11, 0x1, R17 ;  /* 0x000000010b007824 */ /* 0x000fe200078e0211 */
[----:B------:R-:W-:Y:S01]  /*04c0*/  UMOV UR4, URZ ;  /* 0x000000ff00047c82 */ /* 0x000fe20008000000 */
[----:B------:R-:W-:Y:S01]  /*04d0*/  UMOV UR5, URZ ;  /* 0x000000ff00057c82 */ /* 0x000fe20008000000 */
[----:B------:R-:W-:Y:S09]  /*04e0*/  BRA.U !UP3, `(.L_x_1) ;  /* 0x000000050b907547 */ /* 0x000ff2000b800000 */
[----:B------:R-:W0:Y:S01]  /*04f0*/  LDCU.64 UR18, c[0x0][0x3b8] ;  /* 0x00007700ff1277ac */ /* 0x000e220008000a00 */
[----:B------:R-:W-:Y:S01]  /*0500*/  IMAD.MOV.U32 R14, RZ, RZ, R2 ;  /* 0x000000ffff0e7224 */ /* 0x000fe200078e0002 */
[----:B------:R-:W-:Y:S01]  /*0510*/  IADD3 R12, P3, PT, R2, 0x3, RZ ;  /* 0x00000003020c7810 */ /* 0x000fe20007f7e0ff */
[----:B------:R-:W1:Y:S04]  /*0520*/  LDCU.64 UR20, c[0x0][0x380] ;  /* 0x00007000ff1477ac */ /* 0x000e680008000a00 */
[----:B------:R-:W-:Y:S01]  /*0530*/  IMAD.X R23, RZ, RZ, R15, P3 ;  /* 0x000000ffff177224 */ /* 0x000fe200018e060f */
[----:B------:R-:W2:Y:S01]  /*0540*/  LDCU UR5, c[0x0][0x394] ;  /* 0x00007280ff0577ac */ /* 0x000ea20008000800 */
[----:B------:R-:W-:Y:S01]  /*0550*/  UMOV UR4, UR11 ;  /* 0x0000000b00047c82 */ /* 0x000fe20008000000 */
[----:B0-----:R-:W-:-:S02]  /*0560*/  IMAD R19, R0, UR18, RZ ;  /* 0x0000001200137c24 */ /* 0x001fc4000f8e02ff */
[----:B------:R-:W-:-:S04]  /*0570*/  IMAD.WIDE.U32 R16, R10, UR18, R14 ;  /* 0x000000120a107c25 */ /* 0x000fc8000f8e000e */
[----:B------:R-:W-:Y:S01]  /*0580*/  IMAD R19, R10, UR19, R19 ;  /* 0x000000130a137c24 */ /* 0x000fe2000f8e0213 */
[----:B-1----:R-:W-:Y:S01]  /*0590*/  LEA R14, P1, R16, UR20, 0x2 ;  /* 0x00000014100e7c11 */ /* 0x002fe2000f8210ff */
[----:B------:R-:W0:Y:S02]  /*05a0*/  LDCU.64 UR18, c[0x0][0x3b8] ;  /* 0x00007700ff1277ac */ /* 0x000e240008000a00 */
[----:B------:R-:W-:Y:S01]  /*05b0*/  IMAD.IADD R17, R17, 0x1, R19 ;  /* 0x0000000111117824 */ /* 0x000fe200078e0213 */
[----:B------:R-:W-:-:S04]  /*05c0*/  IADD3 R14, P2, PT, R14, 0x10, RZ ;  /* 0x000000100e0e7810 */ /* 0x000fc80007f5e0ff */
[----:B------:R-:W-:-:S05]  /*05d0*/  LEA.HI.X R17, R16, UR21, R17, 0x2, P1 ;  /* 0x0000001510117c11 */ /* 0x000fca00088f1411 */
[----:B--2---:R-:W-:-:S07]  /*05e0*/  IMAD.X R17, RZ, RZ, R17, P2 ;  /* 0x000000ffff117224 */ /* 0x004fce00010e0611 */
.L_x_2:
[----:B------:R-:W-:-:S04]  /*05f0*/  IADD3 R16, P1, PT, R12, -0x3, RZ ;  /* 0xfffffffd0c107810 */ /* 0x000fc80007f3e0ff */
[C---:B0-----:R-:W-:Y:S02]  /*0600*/  ISETP.GE.U32.AND P2, PT, R16.reuse, UR18, PT ;  /* 0x0000001210007c0c */ /* 0x041fe4000bf46070 */
[----:B------:R-:W-:Y:S02]  /*0610*/  IADD3.X R18, PT, PT, R23, -0x1, RZ, P1, !PT ;  /* 0xffffffff17127810 */ /* 0x000fe40000ffe4ff */
[----:B------:R-:W-:Y:S02]  /*0620*/  ISETP.GT.U32.AND P1, PT, R16, -0x1, PT ;  /* 0xffffffff1000780c */ /* 0x000fe40003f24070 */
[----:B------:R-:W-:Y:S02]  /*0630*/  ISETP.GE.AND.EX P2, PT, R18, UR19, PT, P2 ;  /* 0x0000001312007c0c */ /* 0x000fe4000bf46320 */
[----:B------:R-:W-:Y:S02]  /*0640*/  IADD3 R16, P4, PT, R12, -0x2, RZ ;  /* 0xfffffffe0c107810 */ /* 0x000fe40007f9e0ff */
[----:B------:R-:W-:-:S02]  /*0650*/  ISETP.GT.AND.EX P2, PT, R18, -0x1, !P2, P1 ;  /* 0xffffffff1200780c */ /* 0x000fc40005744310 */
[C---:B------:R-:W-:Y:S02]  /*0660*/  ISETP.GE.U32.AND P3, PT, R16.reuse, UR18, PT ;  /* 0x0000001210007c0c */ /* 0x040fe4000bf66070 */
[----:B------:R-:W-:Y:S02]  /*0670*/  IADD3.X R18, PT, PT, R23, -0x1, RZ, P4, !PT ;  /* 0xffffffff17127810 */ /* 0x000fe400027fe4ff */
[----:B------:R-:W-:Y:S02]  /*0680*/  PLOP3.LUT P2, PT, P0, P2, PT, 0x80, 0x8 ;  /* 0x000000000008781c */ /* 0x000fe40000745070 */
[----:B------:R-:W-:Y:S01]  /*0690*/  ISETP.GT.U32.AND P1, PT, R16, -0x1, PT ;  /* 0xffffffff1000780c */ /* 0x000fe20003f24070 */
[----:B------:R-:W-:Y:S01]  /*06a0*/  IMAD.MOV.U32 R16, RZ, RZ, R14 ;  /* 0x000000ffff107224 */ /* 0x000fe200078e000e */
[----:B------:R-:W-:-:S04]  /*06b0*/  ISETP.GE.AND.EX P3, PT, R18, UR19, PT, P3 ;  /* 0x0000001312007c0c */ /* 0x000fc8000bf66330 */
[----:B------:R-:W-:-:S04]  /*06c0*/  ISETP.GT.AND.EX P3, PT, R18, -0x1, !P3, P1 ;  /* 0xffffffff1200780c */ /* 0x000fc80005f64310 */
[----:B------:R-:W-:Y:S01]  /*06d0*/  PLOP3.LUT P3, PT, P0, P3, PT, 0x80, 0x8 ;  /* 0x000000000008781c */ /* 0x000fe20000767070 */
[----:B------:R-:W2:-:S12]  /*06e0*/  @P2 LDG.E R14, desc[UR14][R16.64+-0x10] ;  /* 0xfffff00e100e2981 */ /* 0x000e98000c1e1900 */
[----:B------:R-:W3:Y:S01]  /*06f0*/  @P3 LDG.E R18, desc[UR14][R16.64+-0xc] ;  /* 0xfffff40e10123981 */ /* 0x000ee2000c1e1900 */
[C---:B------:R-:W-:Y:S02]  /*0700*/  IADD3 R20, P1, PT, R12.reuse, -0x1, RZ ;  /* 0xffffffff0c147810 */ /* 0x040fe40007f3e0ff */
[----:B------:R-:W-:Y:S02]  /*0710*/  IADD3 R19, P6, PT, R12, 0x1, RZ ;  /* 0x000000010c137810 */ /* 0x000fe40007fde0ff */
[C---:B------:R-:W-:Y:S02]  /*0720*/  ISETP.GE.U32.AND P5, PT, R20.reuse, UR18, PT ;  /* 0x0000001214007c0c */ /* 0x040fe4000bfa6070 */
[----:B------:R-:W-:Y:S02]  /*0730*/  IADD3.X R21, PT, PT, R23, -0x1, RZ, P1, !PT ;  /* 0xffffffff17157810 */ /* 0x000fe40000ffe4ff */
[----:B------:R-:W-:Y:S01]  /*0740*/  ISETP.GT.U32.AND P4, PT, R20, -0x1, PT ;  /* 0xffffffff1400780c */ /* 0x000fe20003f84070 */
[----:B------:R-:W-:Y:S01]  /*0750*/  IMAD.X R20, RZ, RZ, R23, P6 ;  /* 0x000000ffff147224 */ /* 0x000fe200030e0617 */
[----:B------:R-:W-:-:S02]  /*0760*/  ISETP.GE.AND.EX P5, PT, R21, UR19, PT, P5 ;  /* 0x0000001315007c0c */ /* 0x000fc4000bfa6350 */
[----:B------:R-:W-:Y:S02]  /*0770*/  ISETP.GE.U32.AND P1, PT, R19, UR18, PT ;  /* 0x0000001213007c0c */ /* 0x000fe4000bf26070 */
[----:B------:R-:W-:Y:S02]  /*0780*/  ISETP.GT.AND.EX P5, PT, R21, -0x1, !P5, P4 ;  /* 0xffffffff1500780c */ /* 0x000fe40006fa4340 */
[----:B------:R-:W-:Y:S02]  /*0790*/  ISETP.GT.U32.AND P4, PT, R19, -0x1, PT ;  /* 0xffffffff1300780c */ /* 0x000fe40003f84070 */
[----:B------:R-:W-:Y:S02]  /*07a0*/  P2R R19, PR, RZ, 0x20 ;  /* 0x00000020ff137803 */ /* 0x000fe40000000000 */
[----:B------:R-:W-:Y:S02]  /*07b0*/  ISETP.GE.AND.EX P1, PT, R20, UR19, PT, P1 ;  /* 0x0000001314007c0c */ /* 0x000fe4000bf26310 */
[----:B------:R-:W-:-:S02]  /*07c0*/  IADD3 R21, P5, PT, R12, 0x2, RZ ;  /* 0x000000020c157810 */ /* 0x000fc40007fbe0ff */
[----:B------:R-:W-:Y:S02]  /*07d0*/  ISETP.GT.AND.EX P1, PT, R20, -0x1, !P1, P4 ;  /* 0xffffffff1400780c */ /* 0x000fe40004f24340 */
[----:B------:R-:W-:Y:S01]  /*07e0*/  ISETP.GE.U32.AND P4, PT, R21, UR18, PT ;  /* 0x0000001215007c0c */ /* 0x000fe2000bf86070 */
[----:B------:R-:W-:Y:S01]  /*07f0*/  IMAD.X R20, RZ, RZ, R23, P5 ;  /* 0x000000ffff147224 */ /* 0x000fe200028e0617 */
[----:B------:R-:W-:Y:S02]  /*0800*/  ISETP.GT.U32.AND P6, PT, R12, -0x1, PT ;  /* 0xffffffff0c00780c */ /* 0x000fe40003fc4070 */
[----:B------:R-:W-:Y:S02]  /*0810*/  PLOP3.LUT P1, PT, P0, P1, PT, 0x80, 0x8 ;  /* 0x000000000008781c */ /* 0x000fe40000723070 */
[----:B------:R-:W-:Y:S01]  /*0820*/  ISETP.GE.AND.EX P4, PT, R20, UR19, PT, P4 ;  /* 0x0000001314007c0c */ /* 0x000fe2000bf86340 */
[----:B--2---:R-:W-:Y:S01]  /*0830*/  @P2 FADD R13, R13, R14 ;  /* 0x0000000e0d0d2221 */ /* 0x004fe20000000000 */
[----:B------:R-:W-:-:S02]  /*0840*/  ISETP.GT.U32.AND P2, PT, R21, -0x1, PT ;  /* 0xffffffff1500780c */ /* 0x000fc40003f44070 */
[----:B------:R-:W-:Y:S02]  /*0850*/  IADD3 R14, P5, PT, R12, 0x3, RZ ;  /* 0x000000030c0e7810 */ /* 0x000fe40007fbe0ff */
[----:B------:R-:W-:Y:S02]  /*0860*/  ISETP.GT.AND.EX P2, PT, R20, -0x1, !P4, P2 ;  /* 0xffffffff1400780c */ /* 0x000fe40006744320 */
[C---:B------:R-:W-:Y:S01]  /*0870*/  ISETP.GE.U32.AND P4, PT, R14.reuse, UR18, PT ;  /* 0x000000120e007c0c */ /* 0x040fe2000bf86070 */
[----:B------:R-:W-:Y:S01]  /*0880*/  IMAD.X R20, RZ, RZ, R23, P5 ;  /* 0x000000ffff147224 */ /* 0x000fe200028e0617 */
[----:B------:R-:W-:Y:S01]  /*0890*/  PLOP3.LUT P2, PT, P0, P2, PT, 0x80, 0x8 ;  /* 0x000000000008781c */ /* 0x000fe20000745070 */
[----:B---3--:R-:W-:Y:S01]  /*08a0*/  @P3 FADD R13, R13, R18 ;  /* 0x000000120d0d3221 */ /* 0x008fe20000000000 */
[----:B------:R-:W-:Y:S02]  /*08b0*/  ISETP.GT.U32.AND P3, PT, R14, -0x1, PT ;  /* 0xffffffff0e00780c */ /* 0x000fe40003f64070 */
[----:B------:R-:W-:-:S02]  /*08c0*/  IADD3 R14, P5, PT, R12, 0x4, RZ ;  /* 0x000000040c0e7810 */ /* 0x000fc40007fbe0ff */
[----:B------:R-:W-:-:S03]  /*08d0*/  ISETP.GE.AND.EX P4, PT, R20, UR19, PT, P4 ;  /* 0x0000001314007c0c */ /* 0x000fc6000bf86340 */
[----:B------:R-:W-:Y:S01]  /*08e0*/  IMAD.X R18, RZ, RZ, R23, P5 ;  /* 0x000000ffff127224 */ /* 0x000fe200028e0617 */
[----:B------:R-:W-:-:S03]  /*08f0*/  ISETP.GT.AND.EX P3, PT, R20, -0x1, !P4, P3 ;  /* 0xffffffff1400780c */ /* 0x000fc60006764330 */
[----:B------:R-:W2:Y:S01]  /*0900*/  @P2 LDG.E R22, desc[UR14][R16.64+0x4] ;  /* 0x0000040e10162981 */ /* 0x000ea2000c1e1900 */
[C---:B------:R-:W-:Y:S02]  /*0910*/  ISETP.GE.U32.AND P4, PT, R14.reuse, UR18, PT ;  /* 0x000000120e007c0c */ /* 0x040fe4000bf86070 */
[----:B------:R-:W-:Y:S01]  /*0920*/  ISETP.GT.U32.AND P5, PT, R14, -0x1, PT ;  /* 0xffffffff0e00780c */ /* 0x000fe20003fa4070 */
[----:B------:R-:W3:Y:S01]  /*0930*/  @P1 LDG.E R20, desc[UR14][R16.64] ;  /* 0x0000000e10141981 */ /* 0x000ee2000c1e1900 */
[----:B------:R-:W-:-:S04]  /*0940*/  ISETP.GE.AND.EX P4, PT, R18, UR19, PT, P4 ;  /* 0x0000001312007c0c */ /* 0x000fc8000bf86340 */
[----:B------:R-:W-:Y:S02]  /*0950*/  ISETP.GT.AND.EX P4, PT, R18, -0x1, !P4, P5 ;  /* 0xffffffff1200780c */ /* 0x000fe40006784350 */
[----:B------:R-:W-:-:S04]  /*0960*/  ISETP.GE.U32.AND P5, PT, R12, UR18, PT ;  /* 0x000000120c007c0c */ /* 0x000fc8000bfa6070 */
[----:B------:R-:W-:-:S04]  /*0970*/  ISETP.GE.AND.EX P5, PT, R23, UR19, PT, P5 ;  /* 0x0000001317007c0c */ /* 0x000fc8000bfa6350 */
[----:B------:R-:W-:Y:S02]  /*0980*/  ISETP.GT.AND.EX P5, PT, R23, -0x1, !P5, P6 ;  /* 0xffffffff1700780c */ /* 0x000fe40006fa4360 */
[----:B------:R-:W-:Y:S02]  /*0990*/  ISETP.NE.AND P6, PT, R19, RZ, PT ;  /* 0x000000ff1300720c */ /* 0x000fe40003fc5270 */
[----:B------:R-:W-:Y:S02]  /*09a0*/  PLOP3.LUT P5, PT, P0, P5, PT, 0x80, 0x8 ;  /* 0x000000000008781c */ /* 0x000fe400007ab070 */
[----:B------:R-:W-:Y:S02]  /*09b0*/  PLOP3.LUT P6, PT, P0, P6, PT, 0x80, 0x8 ;  /* 0x000000000008781c */ /* 0x000fe400007cd070 */
[----:B------:R-:W-:Y:S02]  /*09c0*/  PLOP3.LUT P3, PT, P0, P3, PT, 0x80, 0x8 ;  /* 0x000000000008781c */ /* 0x000fe40000767070 */
[----:B------:R-:W-:-:S07]  /*09d0*/  PLOP3.LUT P4, PT, P0, P4, PT, 0x80, 0x8 ;  /* 0x000000000008781c */ /* 0x000fce0000789070 */
[----:B------:R-:W4:Y:S04]  /*09e0*/  @P5 LDG.E R18, desc[UR14][R16.64+-0x4] ;  /* 0xfffffc0e10125981 */ /* 0x000f28000c1e1900 */
[----:B------:R-:W5:Y:S04]  /*09f0*/  @P6 LDG.E R14, desc[UR14][R16.64+-0x8] ;  /* 0xfffff80e100e6981 */ /* 0x000f68000c1e1900 */
[----:B------:R-:W2:Y:S04]  /*0a00*/  @P3 LDG.E R24, desc[UR14][R16.64+0x8] ;  /* 0x0000080e10183981 */ /* 0x000ea8000c1e1900 */
[----:B------:R0:W2:Y:S01]  /*0a10*/  @P4 LDG.E R26, desc[UR14][R16.64+0xc] ;  /* 0x00000c0e101a4981 */ /* 0x0000a2000c1e1900 */
[----:B------:R-:W-:-:S04]  /*0a20*/  UIADD3 UR4, UP3, UPT, UR4, -0x8, URZ ;  /* 0xfffffff804047890 */ /* 0x000fc8000ff7e0ff */
[----:B------:R-:W-:Y:S02]  /*0a30*/  UIADD3.X UR5, UPT, UPT, UR5, -0x1, URZ, UP3, !UPT ;  /* 0xffffffff05057890 */ /* 0x000fe40009ffe4ff */
[----:B------:R-:W-:-:S04]  /*0a40*/  UISETP.NE.U32.AND UP3, UPT, UR4, URZ, UPT ;  /* 0x000000ff0400728c */ /* 0x000fc8000bf65070 */
[----:B------:R-:W-:Y:S01]  /*0a50*/  UISETP.NE.AND.EX UP3, UPT, UR5, URZ, UPT, UP3 ;  /* 0x000000ff0500728c */ /* 0x000fe2000bf65330 */
[----:B-----5:R-:W-:-:S04]  /*0a60*/  @P6 FADD R13, R13, R14 ;  /* 0x0000000e0d0d6221 */ /* 0x020fc80000000000 */
[----:B----4-:R-:W-:-:S04]  /*0a70*/  @P5 FADD R13, R13, R18 ;  /* 0x000000120d0d5221 */ /* 0x010fc80000000000 */
[----:B---3--:R-:W-:Y:S01]  /*0a80*/  @P1 FADD R13, R13, R20 ;  /* 0x000000140d0d1221 */ /* 0x008fe20000000000 */
[----:B------:R-:W-:-:S03]  /*0a90*/  IADD3 R12, P1, PT, R12, 0x8, RZ ;  /* 0x000000080c0c7810 */ /* 0x000fc60007f3e0ff */
[----:B--2---:R-:W-:Y:S01]  /*0aa0*/  @P2 FADD R13, R13, R22 ;  /* 0x000000160d0d2221 */ /* 0x004fe20000000000 */
[----:B------:R-:W-:-:S03]  /*0ab0*/  IADD3 R14, P2, PT, R16, 0x20, RZ ;  /* 0x00000020100e7810 */ /* 0x000fc60007f5e0ff */
[----:B------:R-:W-:Y:S01]  /*0ac0*/  @P3 FADD R13, R13, R24 ;  /* 0x000000180d0d3221 */ /* 0x000fe20000000000 */
[----:B------:R-:W-:Y:S02]  /*0ad0*/  IMAD.X R23, RZ, RZ, R23, P1 ;  /* 0x000000ffff177224 */ /* 0x000fe400008e0617 */
[----:B0-----:R-:W-:Y:S02]  /*0ae0*/  IMAD.X R17, RZ, RZ, R17, P2 ;  /* 0x000000ffff117224 */ /* 0x001fe400010e0611 */
[----:B------:R-:W-:Y:S01]  /*0af0*/  @P4 FADD R13, R13, R26 ;  /* 0x0000001a0d0d4221 */ /* 0x000fe20000000000 */
[----:B------:R-:W-:Y:S06]  /*0b00*/  BRA.U UP3, `(.L_x_2) ;  /* 0xfffffff903b87547 */ /* 0x000fec000b83ffff */
[----:B------:R-:W0:Y:S01]  /*0b10*/  LDCU UR5, c[0x0][0x394] ;  /* 0x00007280ff0577ac */ /* 0x000e220008000800 */
[----:B------:R-:W-:-:S05]  /*0b20*/  UMOV UR4, UR11 ;  /* 0x0000000b00047c82 */ /* 0x000fca0008000000 */
.L_x_1:
[----:B------:R-:W1:Y:S02]  /*0b30*/  LDCU UR10, c[0x0][0x390] ;  /* 0x00007200ff0a77ac */ /* 0x000e640008000800 */
[----:B-1----:R-:W-:-:S04]  /*0b40*/  ULOP3.LUT UR10, UR10, 0x7, URZ, 0xc0, !UPT ;  /* 0x000000070a0a7892 */ /* 0x002fc8000f8ec0ff */
[----:B------:R-:W-:-:S04]  /*0b50*/  UISETP.NE.U32.AND UP3, UPT, UR10, URZ, UPT ;  /* 0x000000ff0a00728c */ /* 0x000fc8000bf65070 */
[----:B------:R-:W-:-:S09]  /*0b60*/  UISETP.NE.AND.EX UP3, UPT, URZ, URZ, UPT, UP3 ;  /* 0x000000ffff00728c */ /* 0x000fd2000bf65330 */
[----:B------:R-:W-:Y:S05]  /*0b70*/  BRA.U !UP3, `(.L_x_3) ;  /* 0x000000050bc07547 */ /* 0x000fea000b800000 */
[----:B------:R-:W1:Y:S01]  /*0b80*/  LDCU UR13, c[0x0][0x390] ;  /* 0x00007200ff0d77ac */ /* 0x000e620008000800 */
[----:B------:R-:W-:-:S04]  /*0b90*/  UIADD3 UR10, UP3, UPT, UR10, -0x1, URZ ;  /* 0xffffffff0a0a7890 */ /* 0x000fc8000ff7e0ff */
[----:B------:R-:W-:Y:S02]  /*0ba0*/  UIADD3.X UR17, UPT, UPT, URZ, -0x1, URZ, UP3, !UPT ;  /* 0xffffffffff117890 */ /* 0x000fe40009ffe4ff */
[----:B------:R-:W-:-:S04]  /*0bb0*/  UISETP.GE.U32.AND UP4, UPT, UR10, 0x3, UPT ;  /* 0x000000030a00788c */ /* 0x000fc8000bf86070 */
[----:B------:R-:W-:Y:S02]  /*0bc0*/  UISETP.GE.U32.AND.EX UP4, UPT, UR17, URZ, UPT, UP4 ;  /* 0x000000ff1100728c */ /* 0x000fe4000bf86140 */
[----:B-1----:R-:W-:-:S04]  /*0bd0*/  ULOP3.LUT UR13, UR13, 0x3, URZ, 0xc0, !UPT ;  /* 0x000000030d0d7892 */ /* 0x002fc8000f8ec0ff */
[----:B------:R-:W-:-:S04]  /*0be0*/  UISETP.NE.U32.AND UP3, UPT, UR13, URZ, UPT ;  /* 0x000000ff0d00728c */ /* 0x000fc8000bf65070 */
[----:B------:R-:W-:Y:S01]  /*0bf0*/  UISETP.NE.AND.EX UP3, UPT, URZ, URZ, UPT, UP3 ;  /* 0x000000ffff00728c */ /* 0x000fe2000bf65330 */
[----:B------:R-:W-:Y:S10]  /*0c00*/  BRA.U !UP4, `(.L_x_4) ;  /* 0x000000010cb87547 */ /* 0x000ff4000b800000 */
[----:B------:R-:W1:Y:S01]  /*0c10*/  LDCU.64 UR18, c[0x0][0x3b8] ;  /* 0x00007700ff1277ac */ /* 0x000e620008000a00 */
[----:B------:R-:W-:Y:S01]  /*0c20*/  IADD3 R16, P1, PT, R2, UR4, RZ ;  /* 0x0000000402107c10 */ /* 0x000fe2000ff3e0ff */
[----:B------:R-:W2:Y:S03]  /*0c30*/  LDCU.64 UR20, c[0x0][0x380] ;  /* 0x00007000ff1477ac */ /* 0x000ea60008000a00 */
[C---:B------:R-:W-:Y:S02]  /*0c40*/  IADD3 R12, P2, PT, R16.reuse, 0x1, RZ ;  /* 0x00000001100c7810 */ /* 0x040fe40007f5e0ff */
[----:B0-----:R-:W-:Y:S02]  /*0c50*/  IADD3.X R17, PT, PT, R15, UR5, RZ, P1, !PT ;  /* 0x000000050f117c10 */ /* 0x001fe40008ffe4ff */
[----:B------:R-:W-:-:S03]  /*0c60*/  ISETP.GT.U32.AND P4, PT, R16, -0x1, PT ;  /* 0xffffffff1000780c */ /* 0x000fc60003f84070 */
[----:B------:R-:W-:Y:S01]  /*0c70*/  IMAD.X R14, RZ, RZ, R17, P2 ;  /* 0x000000ffff0e7224 */ /* 0x000fe200010e0611 */
[C---:B------:R-:W-:Y:S02]  /*0c80*/  ISETP.GT.U32.AND P2, PT, R12.reuse, -0x1, PT ;  /* 0xffffffff0c00780c */ /* 0x040fe40003f44070 */
[----:B-1----:R-:W-:Y:S01]  /*0c90*/  ISETP.GE.U32.AND P1, PT, R12, UR18, PT ;  /* 0x000000120c007c0c */ /* 0x002fe2000bf26070 */
[----:B------:R-:W-:Y:S01]  /*0ca0*/  IMAD R19, R0, UR18, RZ ;  /* 0x0000001200137c24 */ /* 0x000fe2000f8e02ff */
[----:B------:R-:W-:Y:S02]  /*0cb0*/  ISETP.GE.U32.AND P5, PT, R16, UR18, PT ;  /* 0x0000001210007c0c */ /* 0x000fe4000bfa6070 */
[----:B------:R-:W-:Y:S01]  /*0cc0*/  ISETP.GE.AND.EX P1, PT, R14, UR19, PT, P1 ;  /* 0x000000130e007c0c */ /* 0x000fe2000bf26310 */
[----:B------:R-:W-:Y:S01]  /*0cd0*/  IMAD R21, R10, UR19, R19 ;  /* 0x000000130a157c24 */ /* 0x000fe2000f8e0213 */
[----:B------:R-:W-:Y:S01]  /*0ce0*/  IADD3 R12, P6, PT, R16, 0x2, RZ ;  /* 0x00000002100c7810 */ /* 0x000fe20007fde0ff */
[----:B------:R-:W-:Y:S01]  /*0cf0*/  IMAD.WIDE.U32 R18, R10, UR18, R16 ;  /* 0x000000120a127c25 */ /* 0x000fe2000f8e0010 */
[----:B------:R-:W-:-:S02]  /*0d00*/  ISETP.GE.AND.EX P5, PT, R17, UR19, PT, P5 ;  /* 0x0000001311007c0c */ /* 0x000fc4000bfa6350 */
[----:B------:R-:W-:Y:S01]  /*0d10*/  ISETP.GT.AND.EX P1, PT, R14, -0x1, !P1, P2 ;  /* 0xffffffff0e00780c */ /* 0x000fe20004f24320 */
[----:B------:R-:W-:Y:S01]  /*0d20*/  IMAD.X R20, RZ, RZ, R17, P6 ;  /* 0x000000ffff147224 */ /* 0x000fe200030e0611 */
[C---:B------:R-:W-:Y:S02]  /*0d30*/  ISETP.GE.U32.AND P3, PT, R12.reuse, UR18, PT ;  /* 0x000000120c007c0c */ /* 0x040fe4000bf66070 */
[----:B------:R-:W-:Y:S02]  /*0d40*/  ISETP.GT.U32.AND P2, PT, R12, -0x1, PT ;  /* 0xffffffff0c00780c */ /* 0x000fe40003f44070 */
[----:B------:R-:W-:Y:S02]  /*0d50*/  ISETP.GT.AND.EX P4, PT, R17, -0x1, !P5, P4 ;  /* 0xffffffff1100780c */ /* 0x000fe40006f84340 */
[----:B------:R-:W-:Y:S02]  /*0d60*/  IADD3 R12, P5, PT, R16, 0x3, RZ ;  /* 0x00000003100c7810 */ /* 0x000fe40007fbe0ff */
[----:B------:R-:W-:-:S02]  /*0d70*/  ISETP.GE.AND.EX P3, PT, R20, UR19, PT, P3 ;  /* 0x0000001314007c0c */ /* 0x000fc4000bf66330 */
[----:B------:R-:W-:Y:S01]  /*0d80*/  PLOP3.LUT P4, PT, P0, P4, PT, 0x80, 0x8 ;  /* 0x000000000008781c */ /* 0x000fe20000789070 */
[----:B------:R-:W-:Y:S01]  /*0d90*/  IMAD.X R14, RZ, RZ, R17, P5 ;  /* 0x000000ffff0e7224 */ /* 0x000fe200028e0611 */
[----:B------:R-:W-:Y:S01]  /*0da0*/  ISETP.GE.U32.AND P5, PT, R12, UR18, PT ;  /* 0x000000120c007c0c */ /* 0x000fe2000bfa6070 */
[----:B------:R-:W-:Y:S01]  /*0db0*/  IMAD.IADD R17, R21, 0x1, R19 ;  /* 0x0000000115117824 */ /* 0x000fe200078e0213 */
[----:B------:R-:W-:Y:S02]  /*0dc0*/  ISETP.GT.AND.EX P2, PT, R20, -0x1, !P3, P2 ;  /* 0xffffffff1400780c */ /* 0x000fe40005f44320 */
[----:B------:R-:W-:Y:S02]  /*0dd0*/  ISETP.GT.U32.AND P3, PT, R12, -0x1, PT ;  /* 0xffffffff0c00780c */ /* 0x000fe40003f64070 */
[----:B------:R-:W-:Y:S02]  /*0de0*/  ISETP.GE.AND.EX P5, PT, R14, UR19, PT, P5 ;  /* 0x000000130e007c0c */ /* 0x000fe4000bfa6350 */
[----:B--2---:R-:W-:-:S02]  /*0df0*/  LEA R16, P6, R18, UR20, 0x2 ;  /* 0x0000001412107c11 */ /* 0x004fc4000f8c10ff */
[----:B------:R-:W-:Y:S02]  /*0e00*/  PLOP3.LUT P1, PT, P0, P1, PT, 0x80, 0x8 ;  /* 0x000000000008781c */ /* 0x000fe40000723070 */
[----:B------:R-:W-:Y:S02]  /*0e10*/  ISETP.GT.AND.EX P3, PT, R14, -0x1, !P5, P3 ;  /* 0xffffffff0e00780c */ /* 0x000fe40006f64330 */
[----:B------:R-:W-:Y:S02]  /*0e20*/  LEA.HI.X R17, R18, UR21, R17, 0x2, P6 ;  /* 0x0000001512117c11 */ /* 0x000fe4000b0f1411 */
[----:B------:R-:W-:Y:S02]  /*0e30*/  PLOP3.LUT P2, PT, P0, P2, PT, 0x80, 0x8 ;  /* 0x000000000008781c */ /* 0x000fe40000745070 */
[----:B------:R-:W-:Y:S01]  /*0e40*/  PLOP3.LUT P3, PT, P0, P3, PT, 0x80, 0x8 ;  /* 0x000000000008781c */ /* 0x000fe20000767070 */
[----:B------:R-:W2:Y:S04]  /*0e50*/  @P4 LDG.E R12, desc[UR14][R16.64] ;  /* 0x0000000e100c4981 */ /* 0x000ea8000c1e1900 */
[----:B------:R-:W3:Y:S06]  /*0e60*/  @P1 LDG.E R14, desc[UR14][R16.64+0x4] ;  /* 0x0000040e100e1981 */ /* 0x000eec000c1e1900 */
[----:B------:R-:W4:Y:S04]  /*0e70*/  @P2 LDG.E R18, desc[UR14][R16.64+0x8] ;  /* 0x0000080e10122981 */ /* 0x000f28000c1e1900 */
[----:B------:R-:W5:Y:S01]  /*0e80*/  @P3 LDG.E R20, desc[UR14][R16.64+0xc] ;  /* 0x00000c0e10143981 */ /* 0x000f62000c1e1900 */
[----:B------:R-:W-:-:S04]  /*0e90*/  UIADD3 UR4, UP4, UPT, UR4, 0x4, URZ ;  /* 0x0000000404047890 */ /* 0x000fc8000ff9e0ff */
[----:B------:R-:W-:Y:S01]  /*0ea0*/  UIADD3.X UR5, UPT, UPT, URZ, UR5, URZ, UP4, !UPT ;  /* 0x00000005ff057290 */ /* 0x000fe2000a7fe4ff */
[----:B--2---:R-:W-:-:S04]  /*0eb0*/  @P4 FADD R13, R13, R12 ;  /* 0x0000000c0d0d4221 */ /* 0x004fc80000000000 */
[----:B---3--:R-:W-:-:S04]  /*0ec0*/  @P1 FADD R13, R13, R14 ;  /* 0x0000000e0d0d1221 */ /* 0x008fc80000000000 */
[----:B----4-:R-:W-:-:S04]  /*0ed0*/  @P2 FADD R13, R13, R18 ;  /* 0x000000120d0d2221 */ /* 0x010fc80000000000 */
[----:B-----5:R-:W-:-:S07]  /*0ee0*/  @P3 FADD R13, R13, R20 ;  /* 0x000000140d0d3221 */ /* 0x020fce0000000000 */
.L_x_4:
[----:B------:R-:W-:Y:S05]  /*0ef0*/  BRA.U !UP3, `(.L_x_3) ;  /* 0x000000010be07547 */ /* 0x000fea000b800000 */
[----:B------:R-:W1:Y:S01]  /*0f00*/  LDCU UR10, c[0x0][0x390] ;  /* 0x00007200ff0a77ac */ /* 0x000e620008000800 */
[----:B------:R-:W-:-:S04]  /*0f10*/  UISETP.NE.U32.AND UP4, UPT, UR13, 0x1, UPT ;  /* 0x000000010d00788c */ /* 0x000fc8000bf85070 */
[----:B------:R-:W-:Y:S02]  /*0f20*/  UISETP.NE.AND.EX UP4, UPT, URZ, URZ, UPT, UP4 ;  /* 0x000000ffff00728c */ /* 0x000fe4000bf85340 */
[----:B-1----:R-:W-:-:S04]  /*0f30*/  ULOP3.LUT UR10, UR10, 0x1, URZ, 0xc0, !UPT ;  /* 0x000000010a0a7892 */ /* 0x002fc8000f8ec0ff */
[----:B------:R-:W-:-:S04]  /*0f40*/  UISETP.NE.U32.AND UP3, UPT, UR10, 0x1, UPT ;  /* 0x000000010a00788c */ /* 0x000fc8000bf65070 */
[----:B------:R-:W-:Y:S01]  /*0f50*/  UISETP.NE.U32.AND.EX UP3, UPT, URZ, URZ, UPT, UP3 ;  /* 0x000000ffff00728c */ /* 0x000fe2000bf65130 */
[----:B------:R-:W-:Y:S10]  /*0f60*/  BRA.U !UP4, `(.L_x_5) ;  /* 0x000000010c707547 */ /* 0x000ff4000b800000 */
[----:B------:R-:W1:Y:S01]  /*0f70*/  LDCU.64 UR18, c[0x0][0x3b8] ;  /* 0x00007700ff1277ac */ /* 0x000e620008000a00 */
[----:B------:R-:W-:Y:S01]  /*0f80*/  IADD3 R16, P1, PT, R2, UR4, RZ ;  /* 0x0000000402107c10 */ /* 0x000fe2000ff3e0ff */
[----:B------:R-:W2:Y:S03]  /*0f90*/  LDCU.64 UR20, c[0x0][0x380] ;  /* 0x00007000ff1477ac */ /* 0x000ea60008000a00 */
[----:B0-----:R-:W-:Y:S02]  /*0fa0*/  IADD3.X R17, PT, PT, R15, UR5, RZ, P1, !PT ;  /* 0x000000050f117c10 */ /* 0x001fe40008ffe4ff */
[C---:B------:R-:W-:Y:S02]  /*0fb0*/  IADD3 R12, P5, PT, R16.reuse, 0x1, RZ ;  /* 0x00000001100c7810 */ /* 0x040fe40007fbe0ff */
[----:B------:R-:W-:Y:S02]  /*0fc0*/  ISETP.GT.U32.AND P3, PT, R16, -0x1, PT ;  /* 0xffffffff1000780c */ /* 0x000fe40003f64070 */
[----:B------:R-:W-:-:S02]  /*0fd0*/  ISETP.GT.U32.AND P1, PT, R12, -0x1, PT ;  /* 0xffffffff0c00780c */ /* 0x000fc40003f24070 */
[----:B-1----:R-:W-:Y:S01]  /*0fe0*/  ISETP.GE.U32.AND P2, PT, R16, UR18, PT ;  /* 0x0000001210007c0c */ /* 0x002fe2000bf46070 */
[----:B------:R-:W-:Y:S01]  /*0ff0*/  IMAD R19, R0, UR18, RZ ;  /* 0x0000001200137c24 */ /* 0x000fe2000f8e02ff */
[----:B------:R-:W-:Y:S01]  /*1000*/  ISETP.GE.U32.AND P4, PT, R12, UR18, PT ;  /* 0x000000120c007c0c */ /* 0x000fe2000bf86070 */
[----:B------:R-:W-:Y:S01]  /*1010*/  IMAD.X R12, RZ, RZ, R17, P5 ;  /* 0x000000ffff0c7224 */ /* 0x000fe200028e0611 */
[----:B------:R-:W-:Y:S01]  /*1020*/  ISETP.GE.AND.EX P2, PT, R17, UR19, PT, P2 ;  /* 0x0000001311007c0c */ /* 0x000fe2000bf46320 */
[----:B------:R-:W-:-:S03]  /*1030*/  IMAD R19, R10, UR19, R19 ;  /* 0x000000130a137c24 */ /* 0x000fc6000f8e0213 */
[----:B------:R-:W-:Y:S01]  /*1040*/  ISETP.GT.AND.EX P2, PT, R17, -0x1, !P2, P3 ;  /* 0xffffffff1100780c */ /* 0x000fe20005744330 */
[----:B------:R-:W-:Y:S01]  /*1050*/  IMAD.WIDE.U32 R16, R10, UR18, R16 ;  /* 0x000000120a107c25 */ /* 0x000fe2000f8e0010 */
[C---:B------:R-:W-:Y:S02]  /*1060*/  ISETP.GE.AND.EX P3, PT, R12.reuse, UR19, PT, P4 ;  /* 0x000000130c007c0c */ /* 0x040fe4000bf66340 */
[----:B------:R-:W-:Y:S01]  /*1070*/  PLOP3.LUT P2, PT, P0, P2, PT, 0x80, 0x8 ;  /* 0x000000000008781c */ /* 0x000fe20000745070 */
[----:B------:R-:W-:Y:S01]  /*1080*/  IMAD.IADD R17, R19, 0x1, R17 ;  /* 0x0000000113117824 */ /* 0x000fe200078e0211 */
[----:B------:R-:W-:Y:S02]  /*1090*/  ISETP.GT.AND.EX P1, PT, R12, -0x1, !P3, P1 ;  /* 0xffffffff0c00780c */ /* 0x000fe40005f24310 */
[----:B--2---:R-:W-:Y:S02]  /*10a0*/  LEA R18, P3, R16, UR20, 0x2 ;  /* 0x0000001410127c11 */ /* 0x004fe4000f8610ff */
[----:B------:R-:W-:-:S02]  /*10b0*/  PLOP3.LUT P1, PT, P0, P1, PT, 0x80, 0x8 ;  /* 0x000000000008781c */ /* 0x000fc40000723070 */
[----:B------:R-:W-:-:S05]  /*10c0*/  LEA.HI.X R19, R16, UR21, R17, 0x2, P3 ;  /* 0x0000001510137c11 */ /* 0x000fca00098f1411 */
[----:B------:R-:W2:Y:S06]  /*10d0*/  @P2 LDG.E R12, desc[UR14][R18.64] ;  /* 0x0000000e120c2981 */ /* 0x000eac000c1e1900 */
[----:B------:R-:W3:Y:S01]  /*10e0*/  @P1 LDG.E R14, desc[UR14][R18.64+0x4] ;  /* 0x0000040e120e1981 */ /* 0x000ee2000c1e1900 */
[----:B------:R-:W-:-:S04]  /*10f0*/  UIADD3 UR4, UP4, UPT, UR4, 0x2, URZ ;  /* 0x0000000204047890 */ /* 0x000fc8000ff9e0ff */
[----:B------:R-:W-:Y:S01]  /*1100*/  UIADD3.X UR5, UPT, UPT, URZ, UR5, URZ, UP4, !UPT ;  /* 0x00000005ff057290 */ /* 0x000fe2000a7fe4ff */
[----:B--2---:R-:W-:-:S04]  /*1110*/  @P2 FADD R13, R13, R12 ;  /* 0x0000000c0d0d2221 */ /* 0x004fc80000000000 */
[----:B---3--:R-:W-:-:S07]  /*1120*/  @P1 FADD R13, R13, R14 ;  /* 0x0000000e0d0d1221 */ /* 0x008fce0000000000 */
.L_x_5:
[----:B------:R-:W-:Y:S05]  /*1130*/  BRA.U UP3, `(.L_x_3) ;  /* 0x0000000103507547 */ /* 0x000fea000b800000 */
[----:B------:R-:W1:Y:S01]  /*1140*/  LDCU.64 UR18, c[0x0][0x3b8] ;  /* 0x00007700ff1277ac */ /* 0x000e620008000a00 */
[----:B------:R-:W-:Y:S01]  /*1150*/  IADD3 R16, P2, PT, R2, UR4, RZ ;  /* 0x0000000402107c10 */ /* 0x000fe2000ff5e0ff */
[----:B------:R-:W-:Y:S03]  /*1160*/  BSSY.RECONVERGENT B0, `(.L_x_3) ;  /* 0x0000011000007945 */ /* 0x000fe60003800200 */
[----:B0-----:R-:W-:Y:S02]  /*1170*/  IADD3.X R17, PT, PT, R15, UR5, RZ, P2, !PT ;  /* 0x000000050f117c10 */ /* 0x001fe400097fe4ff */
[C---:B------:R-:W-:Y:S02]  /*1180*/  ISETP.GT.U32.AND P2, PT, R16.reuse, -0x1, PT ;  /* 0xffffffff1000780c */ /* 0x040fe40003f44070 */
[----:B-1----:R-:W-:-:S04]  /*1190*/  ISETP.GE.U32.AND P1, PT, R16, UR18, PT ;  /* 0x0000001210007c0c */ /* 0x002fc8000bf26070 */
[----:B------:R-:W-:-:S04]  /*11a0*/  ISETP.GE.AND.EX P1, PT, R17, UR19, PT, P1 ;  /* 0x0000001311007c0c */ /* 0x000fc8000bf26310 */
[----:B------:R-:W-:-:S04]  /*11b0*/  ISETP.GT.AND.EX P1, PT, R17, -0x1, !P1, P2 ;  /* 0xffffffff1100780c */ /* 0x000fc80004f24320 */
[----:B------:R-:W-:-:S13]  /*11c0*/  PLOP3.LUT P1, PT, P0, P1, PT, 0x80, 0x8 ;  /* 0x000000000008781c */ /* 0x000fda0000723070 */
[----:B------:R-:W-:Y:S05]  /*11d0*/  @!P1 BRA `(.L_x_6) ;  /* 0x0000000000249947 */ /* 0x000fea0003800000 */
[----:B------:R-:W0:Y:S01]  /*11e0*/  LDCU.64 UR4, c[0x0][0x380] ;  /* 0x00007000ff0477ac */ /* 0x000e220008000a00 */
[----:B------:R-:W-:Y:S02]  /*11f0*/  IMAD R11, R0, UR18, RZ ;  /* 0x00000012000b7c24 */ /* 0x000fe4000f8e02ff */
[----:B------:R-:W-:-:S04]  /*1200*/  IMAD.WIDE.U32 R16, R10, UR18, R16 ;  /* 0x000000120a107c25 */ /* 0x000fc8000f8e0010 */
[----:B------:R-:W-:-:S04]  /*1210*/  IMAD R11, R10, UR19, R11 ;  /* 0x000000130a0b7c24 */ /* 0x000fc8000f8e020b */
[----:B------:R-:W-:Y:S01]  /*1220*/  IMAD.IADD R11, R11, 0x1, R17 ;  /* 0x000000010b0b7824 */ /* 0x000fe200078e0211 */
[----:B0-----:R-:W-:-:S04]  /*1230*/  LEA R10, P0, R16, UR4, 0x2 ;  /* 0x00000004100a7c11 */ /* 0x001fc8000f8010ff */
[----:B------:R-:W-:-:S05]  /*1240*/  LEA.HI.X R11, R16, UR5, R11, 0x2, P0 ;  /* 0x00000005100b7c11 */ /* 0x000fca00080f140b */
[----:B------:R-:W2:Y:S02]  /*1250*/  LDG.E R10, desc[UR14][R10.64] ;  /* 0x0000000e0a0a7981 */ /* 0x000ea4000c1e1900 */
[----:B--2---:R-:W-:-:S07]  /*1260*/  FADD R13, R13, R10 ;  /* 0x0000000a0d0d7221 */ /* 0x004fce0000000000 */
.L_x_6:
[----:B------:R-:W-:Y:S05]  /*1270*/  BSYNC.RECONVERGENT B0 ;  /* 0x0000000000007941 */ /* 0x000fea0003800200 */
.L_x_3:
[----:B------:R-:W-:Y:S05]  /*1280*/  BRA.U UP0, `(.L_x_7) ;  /* 0xfffffff100387547 */ /* 0x000fea000b83ffff */
[----:B------:R-:W-:Y:S05]  /*1290*/  BRA.U UP1, `(.L_x_8) ;  /* 0xffffffed01ec7547 */ /* 0x000fea000b83ffff */
.L_x_0:
[----:B------:R-:W1:Y:S01]  /*12a0*/  LDCU.64 UR8, c[0x0][0x390] ;  /* 0x00007200ff0877ac */ /* 0x000e620008000a00 */
[----:B------:R-:W-:Y:S01]  /*12b0*/  BSSY.RECONVERGENT B0, `(.L_x_9) ;  /* 0x0000016000007945 */ /* 0x000fe20003800200 */
[----:B-1----:R-:W-:Y:S02]  /*12c0*/  UIMAD UR6, UR9, UR8, URZ ;  /* 0x00000008090672a4 */ /* 0x002fe4000f8e02ff */
[----:B0-----:R-:W-:Y:S02]  /*12d0*/  UIMAD.WIDE.U32 UR4, UR8, UR8, URZ ;  /* 0x00000008080472a5 */ /* 0x001fe4000f8e00ff */
[----:B------:R-:W-:-:S04]  /*12e0*/  UIMAD UR6, UR8, UR9, UR6 ;  /* 0x00000009080672a4 */ /* 0x000fc8000f8e0206 */
[----:B------:R-:W-:Y:S02]  /*12f0*/  UIADD3 UR5, UPT, UPT, UR5, UR6, URZ ;  /* 0x0000000605057290 */ /* 0x000fe4000fffe0ff */
[----:B------:R-:W-:Y:S02]  /*1300*/  UIMAD.WIDE.U32 UR6, UR4, UR8, URZ ;  /* 0x00000008040672a5 */ /* 0x000fe4000f8e00ff */
[----:B------:R-:W-:-:S04]  /*1310*/  UIMAD UR5, UR5, UR8, URZ ;  /* 0x00000008050572a4 */ /* 0x000fc8000f8e02ff */
[----:B------:R-:W-:-:S04]  /*1320*/  UIMAD UR5, UR4, UR9, UR5 ;  /* 0x00000009040572a4 */ /* 0x000fc8000f8e0205 */
[----:B------:R-:W-:-:S09]  /*1330*/  UIADD3 UR7, UPT, UPT, UR7, UR5, URZ ;  /* 0x0000000507077290 */ /* 0x000fd2000fffe0ff */
[----:B------:R-:W0:Y:S08]  /*1340*/  I2F.U64 R10, UR6 ;  /* 0x00000006000a7d12 */ /* 0x000e300008301000 */
[----:B0-----:R-:W0:Y:S08]  /*1350*/  MUFU.RCP R3, R10 ;  /* 0x0000000a00037308 */ /* 0x001e300000001000 */
[----:B------:R-:W1:Y:S01]  /*1360*/  FCHK P0, R13, R10 ;  /* 0x0000000a0d007302 */ /* 0x000e620000000000 */
[----:B0-----:R-:W-:-:S04]  /*1370*/  FFMA R0, -R10, R3, 1 ;  /* 0x3f8000000a007423 */ /* 0x001fc80000000103 */
[----:B------:R-:W-:-:S04]  /*1380*/  FFMA R0, R3, R0, R3 ;  /* 0x0000000003007223 */ /* 0x000fc80000000003 */
[----:B------:R-:W-:-:S04]  /*1390*/  FFMA R3, R0, R13, RZ ;  /* 0x0000000d00037223 */ /* 0x000fc800000000ff */
[----:B------:R-:W-:-:S04]  /*13a0*/  FFMA R2, -R10, R3, R13 ;  /* 0x000000030a027223 */ /* 0x000fc8000000010d */
[----:B------:R-:W-:Y:S01]  /*13b0*/  FFMA R9, R0, R2, R3 ;  /* 0x0000000200097223 */ /* 0x000fe20000000003 */
[----:B-1----:R-:W-:Y:S06]  /*13c0*/  @!P0 BRA `(.L_x_10) ;  /* 0x0000000000108947 */ /* 0x002fec0003800000 */
[----:B------:R-:W-:Y:S01]  /*13d0*/  IMAD.MOV.U32 R3, RZ, RZ, R13 ;  /* 0x000000ffff037224 */ /* 0x000fe200078e000d */
[----:B------:R-:W-:-:S07]  /*13e0*/  MOV R2, 0x1400 ;  /* 0x0000140000027802 */ /* 0x000fce0000000f00 */
[----:B------:R-:W-:Y:S05]  /*13f0*/  CALL.REL.NOINC `($__internal_0_$__cuda_sm3x_div_rn_noftz_f32_slowpath) ;  /* 0x0000000000447944 */ /* 0x000fea0003c00000 */
[----:B------:R-:W-:-:S07]  /*1400*/  IMAD.MOV.U32 R9, RZ, RZ, R0 ;  /* 0x000000ffff097224 */ /* 0x000fce00078e0000 */
.L_x_10:
[----:B------:R-:W-:Y:S05]  /*1410*/  BSYNC.RECONVERGENT B0 ;  /* 0x0000000000007941 */ /* 0x000fea0003800200 */
.L_x_9:
[----:B------:R-:W0:Y:S01]  /*1420*/  LDC.64 R2, c[0x0][0x3c8] ;  /* 0x0000f200ff027b82 */ /* 0x000e220000000a00 */
[----:B------:R-:W1:Y:S01]  /*1430*/  LDCU.64 UR6, c[0x0][0x3d0] ;  /* 0x00007a00ff0677ac */ /* 0x000e620008000a00 */
[----:B------:R-:W-:Y:S02]  /*1440*/  IMAD.MOV.U32 R7, RZ, RZ, RZ ;  /* 0x000000ffff077224 */ /* 0x000fe400078e00ff */
[----:B------:R-:W-:Y:S01]  /*1450*/  IMAD.MOV.U32 R5, RZ, RZ, RZ ;  /* 0x000000ffff057224 */ /* 0x000fe200078e00ff */
[----:B------:R-:W2:Y:S01]  /*1460*/  LDCU.64 UR4, c[0x0][0x388] ;  /* 0x00007100ff0477ac */ /* 0x000ea20008000a00 */
[----:B0-----:R-:W-:-:S04]  /*1470*/  IMAD.WIDE.U32 R6, R2, UR16, R6 ;  /* 0x0000001002067c25 */ /* 0x001fc8000f8e0006 */
[----:B------:R-:W-:Y:S02]  /*1480*/  IMAD R0, R3, UR16, R7 ;  /* 0x0000001003007c24 */ /* 0x000fe4000f8e0207 */
[----:B-1----:R-:W-:-:S04]  /*1490*/  IMAD.WIDE.U32 R4, R6, UR6, R4 ;  /* 0x0000000606047c25 */ /* 0x002fc8000f8e0004 */
[----:B------:R-:W-:Y:S01]  /*14a0*/  IMAD R3, R0, UR6, RZ ;  /* 0x0000000600037c24 */ /* 0x000fe2000f8e02ff */
[----:B--2---:R-:W-:-:S03]  /*14b0*/  LEA R2, P0, R4, UR4, 0x2 ;  /* 0x0000000404027c11 */ /* 0x004fc6000f8010ff */
[----:B------:R-:W-:-:S04]  /*14c0*/  IMAD R3, R6, UR7, R3 ;  /* 0x0000000706037c24 */ /* 0x000fc8000f8e0203 */
[----:B------:R-:W-:-:S05]  /*14d0*/  IMAD.IADD R3, R5, 0x1, R3 ;  /* 0x0000000105037824 */ /* 0x000fca00078e0203 */
[----:B------:R-:W-:-:S05]  /*14e0*/  LEA.HI.X R3, R4, UR5, R3, 0x2, P0 ;  /* 0x0000000504037c11 */ /* 0x000fca00080f1403 */
[----:B------:R-:W-:Y:S01]  /*14f0*/  STG.E desc[UR14][R2.64], R9 ;  /* 0x0000000902007986 */ /* 0x000fe2000c10190e */
[----:B------:R-:W-:Y:S05]  /*1500*/  EXIT ;  /* 0x000000000000794d */ /* 0x000fea0003800000 */
        .weak           $__internal_0_$__cuda_sm3x_div_rn_noftz_f32_slowpath
        .type           $__internal_0_$__cuda_sm3x_div_rn_noftz_f32_slowpath,@function
        .size           $__internal_0_$__cuda_sm3x_div_rn_noftz_f32_slowpath,(.L_x_23 - $__internal_0_$__cuda_sm3x_div_rn_noftz_f32_slowpath)
$__internal_0_$__cuda_sm3x_div_rn_noftz_f32_slowpath:
[----:B------:R-:W-:Y:S01]  /*1510*/  SHF.R.U32.HI R8, RZ, 0x17, R10 ;  /* 0x00000017ff087819 */ /* 0x000fe2000001160a */
[----:B------:R-:W-:Y:S01]  /*1520*/  BSSY.RECONVERGENT B1, `(.L_x_11) ;  /* 0x0000063000017945 */ /* 0x000fe20003800200 */
[----:B------:R-:W-:Y:S02]  /*1530*/  SHF.R.U32.HI R0, RZ, 0x17, R3 ;  /* 0x00000017ff007819 */ /* 0x000fe40000011603 */
[----:B------:R-:W-:Y:S02]  /*1540*/  LOP3.LUT R9, R8, 0xff, RZ, 0xc0, !PT ;  /* 0x000000ff08097812 */ /* 0x000fe400078ec0ff */
[----:B------:R-:W-:-:S03]  /*1550*/  LOP3.LUT R14, R0, 0xff, RZ, 0xc0, !PT ;  /* 0x000000ff000e7812 */ /* 0x000fc600078ec0ff */
[----:B------:R-:W-:Y:S02]  /*1560*/  VIADD R11, R9, 0xffffffff ;  /* 0xffffffff090b7836 */ /* 0x000fe40000000000 */
[----:B------:R-:W-:-:S03]  /*1570*/  VIADD R12, R14, 0xffffffff ;  /* 0xffffffff0e0c7836 */ /* 0x000fc60000000000 */
[----:B------:R-:W-:-:S04]  /*1580*/  ISETP.GT.U32.AND P0, PT, R11, 0xfd, PT ;  /* 0x000000fd0b00780c */ /* 0x000fc80003f04070 */
[----:B------:R-:W-:-:S13]  /*1590*/  ISETP.GT.U32.OR P0, PT, R12, 0xfd, P0 ;  /* 0x000000fd0c00780c */ /* 0x000fda0000704470 */
[----:B------:R-:W-:Y:S01]  /*15a0*/  @!P0 IMAD.MOV.U32 R8, RZ, RZ, RZ ;  /* 0x000000ffff088224 */ /* 0x000fe200078e00ff */
[----:B------:R-:W-:Y:S06]  /*15b0*/  @!P0 BRA `(.L_x_12) ;  /* 0x0000000000608947 */ /* 0x000fec0003800000 */
[----:B------:R-:W-:Y:S01]  /*15c0*/  FSETP.GTU.FTZ.AND P0, PT, |R3|, +INF , PT ;  /* 0x7f8000000300780b */ /* 0x000fe20003f1c200 */
[----:B------:R-:W-:Y:S01]  /*15d0*/  IMAD.MOV.U32 R0, RZ, RZ, R10 ;  /* 0x000000ffff007224 */ /* 0x000fe200078e000a */
[----:B------:R-:W-:-:S04]  /*15e0*/  FSETP.GTU.FTZ.AND P1, PT, |R10|, +INF , PT ;  /* 0x7f8000000a00780b */ /* 0x000fc80003f3c200 */
[----:B------:R-:W-:-:S13]  /*15f0*/  PLOP3.LUT P0, PT, P0, P1, PT, 0xf8, 0x8f ;  /* 0x00000000008f781c */ /* 0x000fda0000703f70 */
[----:B------:R-:W-:Y:S05]  /*1600*/  @P0 BRA `(.L_x_13) ;  /* 0x00000004004c0947 */ /* 0x000fea0003800000 */
[----:B------:R-:W-:-:S13]  /*1610*/  LOP3.LUT P0, RZ, R10, 0x7fffffff, R3, 0xc8, !PT ;  /* 0x7fffffff0aff7812 */ /* 0x000fda000780c803 */
[----:B------:R-:W-:Y:S05]  /*1620*/  @!P0 BRA `(.L_x_14) ;  /* 0x00000004003c8947 */ /* 0x000fea0003800000 */
[C---:B------:R-:W-:Y:S02]  /*1630*/  FSETP.NEU.FTZ.AND P1, PT, |R3|.reuse, +INF , PT ;  /* 0x7f8000000300780b */ /* 0x040fe40003f3d200 */
[----:B------:R-:W-:Y:S02]  /*1640*/  FSETP.NEU.FTZ.AND P0, PT, |R0|, +INF , PT ;  /* 0x7f8000000000780b */ /* 0x000fe40003f1d200 */
[----:B------:R-:W-:-:S11]  /*1650*/  FSETP.NEU.FTZ.AND P2, PT, |R3|, +INF , PT ;  /* 0x7f8000000300780b */ /* 0x000fd60003f5d200 */
[----:B------:R-:W-:Y:S05]  /*1660*/  @!P0 BRA !P1, `(.L_x_14) ;  /* 0x00000004002c8947 */ /* 0x000fea0004800000 */
[----:B------:R-:W-:-:S04]  /*1670*/  LOP3.LUT P1, RZ, R3, 0x7fffffff, RZ, 0xc0, !PT ;  /* 0x7fffffff03ff7812 */ /* 0x000fc8000782c0ff */
[----:B------:R-:W-:-:S13]  /*1680*/  PLOP3.LUT P0, PT, P0, P1, PT, 0x2f, 0xf2 ;  /* 0x0000000000f2781c */ /* 0x000fda0000702577 */
[----:B------:R-:W-:Y:S05]  /*1690*/  @P0 BRA `(.L_x_15) ;  /* 0x0000000400180947 */ /* 0x000fea0003800000 */
[----:B------:R-:W-:-:S04]  /*16a0*/  LOP3.LUT P0, RZ, R10, 0x7fffffff, RZ, 0xc0, !PT ;  /* 0x7fffffff0aff7812 */ /* 0x000fc8000780c0ff */
[----:B------:R-:W-:-:S13]  /*16b0*/  PLOP3.LUT P0, PT, P2, P0, PT, 0x2f, 0xf2 ;  /* 0x0000000000f2781c */ /* 0x000fda0001700577 */
[----:B------:R-:W-:Y:S05]  /*16c0*/  @P0 BRA `(.L_x_16) ;  /* 0x0000000400000947 */ /* 0x000fea0003800000 */
[----:B------:R-:W-:Y:S02]  /*16d0*/  ISETP.GE.AND P0, PT, R12, RZ, PT ;  /* 0x000000ff0c00720c */ /* 0x000fe40003f06270 */
[----:B------:R-:W-:-:S11]  /*16e0*/  ISETP.GE.AND P1, PT, R11, RZ, PT ;  /* 0x000000ff0b00720c */ /* 0x000fd60003f26270 */
[----:B------:R-:W-:Y:S02]  /*16f0*/  @P0 IMAD.MOV.U32 R8, RZ, RZ, RZ ;  /* 0x000000ffff080224 */ /* 0x000fe400078e00ff */
[----:B------:R-:W-:Y:S01]  /*1700*/  @!P0 FFMA R3, R3, 1.84467440737095516160e+19, RZ ;  /* 0x5f80000003038823 */ /* 0x000fe200000000ff */
[----:B------:R-:W-:Y:S02]  /*1710*/  @!P0 IMAD.MOV.U32 R8, RZ, RZ, -0x40 ;  /* 0xffffffc0ff088424 */ /* 0x000fe400078e00ff */
[----:B------:R-:W-:Y:S02]  /*1720*/  @!P1 FFMA R10, R0, 1.84467440737095516160e+19, RZ ;  /* 0x5f800000000a9823 */ /* 0x000fe400000000ff */
[----:B------:R-:W-:-:S07]  /*1730*/  @!P1 VIADD R8, R8, 0x40 ;  /* 0x0000004008089836 */ /* 0x000fce0000000000 */
.L_x_12:
[----:B------:R-:W-:Y:S01]  /*1740*/  LEA R11, R9, 0xc0800000, 0x17 ;  /* 0xc0800000090b7811 */ /* 0x000fe200078eb8ff */
[----:B------:R-:W-:Y:S04]  /*1750*/  BSSY.RECONVERGENT B2, `(.L_x_17) ;  /* 0x0000036000027945 */ /* 0x000fe80003800200 */
[----:B------:R-:W-:Y:S02]  /*1760*/  IMAD.IADD R11, R10, 0x1, -R11 ;  /* 0x000000010a0b7824 */ /* 0x000fe400078e0a0b */
[----:B------:R-:W-:Y:S02]  /*1770*/  VIADD R10, R14, 0xffffff81 ;  /* 0xffffff810e0a7836 */ /* 0x000fe40000000000 */
[----:B------:R-:W0:Y:S01]  /*1780*/  MUFU.RCP R12, R11 ;  /* 0x0000000b000c7308 */ /* 0x000e220000001000 */
[----:B------:R-:W-:Y:S01]  /*1790*/  FADD.FTZ R13, -R11, -RZ ;  /* 0x800000ff0b0d7221 */ /* 0x000fe20000010100 */
[C---:B------:R-:W-:Y:S01]  /*17a0*/  IMAD R0, R10.reuse, -0x800000, R3 ;  /* 0xff8000000a007824 */ /* 0x040fe200078e0203 */
[----:B------:R-:W-:-:S05]  /*17b0*/  IADD3 R9, PT, PT, R10, 0x7f, -R9 ;  /* 0x0000007f0a097810 */ /* 0x000fca0007ffe809 */
[----:B------:R-:W-:Y:S02]  /*17c0*/  IMAD.IADD R9, R9, 0x1, R8 ;  /* 0x0000000109097824 */ /* 0x000fe400078e0208 */
[----:B0-----:R-:W-:-:S04]  /*17d0*/  FFMA R15, R12, R13, 1 ;  /* 0x3f8000000c0f7423 */ /* 0x001fc8000000000d */
[----:B------:R-:W-:-:S04]  /*17e0*/  FFMA R14, R12, R15, R12 ;  /* 0x0000000f0c0e7223 */ /* 0x000fc8000000000c */
[----:B------:R-:W-:-:S04]  /*17f0*/  FFMA R3, R0, R14, RZ ;  /* 0x0000000e00037223 */ /* 0x000fc800000000ff */
[----:B------:R-:W-:-:S04]  /*1800*/  FFMA R12, R13, R3, R0 ;  /* 0x000000030d0c7223 */ /* 0x000fc80000000000 */
[----:B------:R-:W-:-:S04]  /*1810*/  FFMA R15, R14, R12, R3 ;  /* 0x0000000c0e0f7223 */ /* 0x000fc80000000003 */
[----:B------:R-:W-:-:S04]  /*1820*/  FFMA R12, R13, R15, R0 ;  /* 0x0000000f0d0c7223 */ /* 0x000fc80000000000 */
[----:B------:R-:W-:-:S05]  /*1830*/  FFMA R0, R14, R12, R15 ;  /* 0x0000000c0e007223 */ /* 0x000fca000000000f */
[----:B------:R-:W-:-:S04]  /*1840*/  SHF.R.U32.HI R3, RZ, 0x17, R0 ;  /* 0x00000017ff037819 */ /* 0x000fc80000011600 */
[----:B------:R-:W-:-:S05]  /*1850*/  LOP3.LUT R3, R3, 0xff, RZ, 0xc0, !PT ;  /* 0x000000ff03037812 */ /* 0x000fca00078ec0ff */
[----:B------:R-:W-:-:S04]  /*1860*/  IMAD.IADD R11, R3, 0x1, R9 ;  /* 0x00000001030b7824 */ /* 0x000fc800078e0209 */
[----:B------:R-:W-:-:S05]  /*1870*/  VIADD R3, R11, 0xffffffff ;  /* 0xffffffff0b037836 */ /* 0x000fca0000000000 */
[----:B------:R-:W-:-:S13]  /*1880*/  ISETP.GE.U32.AND P0, PT, R3, 0xfe, PT ;  /* 0x000000fe0300780c */ /* 0x000fda0003f06070 */
[----:B------:R-:W-:Y:S05]  /*1890*/  @!P0 BRA `(.L_x_18) ;  /* 0x0000000000808947 */ /* 0x000fea0003800000 */
[----:B------:R-:W-:-:S13]  /*18a0*/  ISETP.GT.AND P0, PT, R11, 0xfe, PT ;  /* 0x000000fe0b00780c */ /* 0x000fda0003f04270 */
[----:B------:R-:W-:Y:S05]  /*18b0*/  @P0 BRA `(.L_x_19) ;  /* 0x00000000006c0947 */ /* 0x000fea0003800000 */
[----:B------:R-:W-:-:S13]  /*18c0*/  ISETP.GE.AND P0, PT, R11, 0x1, PT ;  /* 0x000000010b00780c */ /* 0x000fda0003f06270 */
[----:B------:R-:W-:Y:S05]  /*18d0*/  @P0 BRA `(.L_x_20) ;  /* 0x0000000000740947 */ /* 0x000fea0003800000 */
[----:B------:R-:W-:Y:S02]  /*18e0*/  ISETP.GE.AND P0, PT, R11, -0x18, PT ;  /* 0xffffffe80b00780c */ /* 0x000fe40003f06270 */
[----:B------:R-:W-:-:S11]  /*18f0*/  LOP3.LUT R0, R0, 0x80000000, RZ, 0xc0, !PT ;  /* 0x8000000000007812 */ /* 0x000fd600078ec0ff */
[----:B------:R-:W-:Y:S05]  /*1900*/  @!P0 BRA `(.L_x_20) ;  /* 0x0000000000688947 */ /* 0x000fea0003800000 */
[CCC-:B------:R-:W-:Y:S01]  /*1910*/  FFMA.RZ R3, R14.reuse, R12.reuse, R15.reuse ;  /* 0x0000000c0e037223 */ /* 0x1c0fe2000000c00f */
[C---:B------:R-:W-:Y:S02]  /*1920*/  VIADD R10, R11.reuse, 0x20 ;  /* 0x000000200b0a7836 */ /* 0x040fe40000000000 */
[CCC-:B------:R-:W-:Y:S01]  /*1930*/  FFMA.RM R8, R14.reuse, R12.reuse, R15.reuse ;  /* 0x0000000c0e087223 */ /* 0x1c0fe2000000400f */
[----:B------:R-:W-:Y:S02]  /*1940*/  ISETP.NE.AND P2, PT, R11, RZ, PT ;  /* 0x000000ff0b00720c */ /* 0x000fe40003f45270 */
[----:B------:R-:W-:Y:S01]  /*1950*/  LOP3.LUT R9, R3, 0x7fffff, RZ, 0xc0, !PT ;  /* 0x007fffff03097812 */ /* 0x000fe200078ec0ff */
[----:B------:R-:W-:Y:S01]  /*1960*/  FFMA.RP R3, R14, R12, R15 ;  /* 0x0000000c0e037223 */ /* 0x000fe2000000800f */
[----:B------:R-:W-:Y:S01]  /*1970*/  ISETP.NE.AND P1, PT, R11, RZ, PT ;  /* 0x000000ff0b00720c */ /* 0x000fe20003f25270 */
[----:B------:R-:W-:Y:S01]  /*1980*/  IMAD.MOV R11, RZ, RZ, -R11 ;  /* 0x000000ffff0b7224 */ /* 0x000fe200078e0a0b */
[----:B------:R-:W-:-:S02]  /*1990*/  LOP3.LUT R9, R9, 0x800000, RZ, 0xfc, !PT ;  /* 0x0080000009097812 */ /* 0x000fc400078efcff */
[----:B------:R-:W-:Y:S02]  /*19a0*/  FSETP.NEU.FTZ.AND P0, PT, R3, R8, PT ;  /* 0x000000080300720b */ /* 0x000fe40003f1d000 */
[----:B------:R-:W-:Y:S02]  /*19b0*/  SHF.L.U32 R10, R9, R10, RZ ;  /* 0x0000000a090a7219 */ /* 0x000fe400000006ff */
[----:B------:R-:W-:Y:S02]  /*19c0*/  SEL R8, R11, RZ, P2 ;  /* 0x000000ff0b087207 */ /* 0x000fe40001000000 */
[----:B------:R-:W-:Y:S02]  /*19d0*/  ISETP.NE.AND P1, PT, R10, RZ, P1 ;  /* 0x000000ff0a00720c */ /* 0x000fe40000f25270 */
[----:B------:R-:W-:Y:S02]  /*19e0*/  SHF.R.U32.HI R8, RZ, R8, R9 ;  /* 0x00000008ff087219 */ /* 0x000fe40000011609 */
[----:B------:R-:W-:-:S02]  /*19f0*/  PLOP3.LUT P0, PT, P0, P1, PT, 0xf8, 0x8f ;  /* 0x00000000008f781c */ /* 0x000fc40000703f70 */
[----:B------:R-:W-:Y:S02]  /*1a00*/  SHF.R.U32.HI R10, RZ, 0x1, R8 ;  /* 0x00000001ff0a7819 */ /* 0x000fe40000011608 */
[----:B------:R-:W-:-:S04]  /*1a10*/  SEL R3, RZ, 0x1, !P0 ;  /* 0x00000001ff037807 */ /* 0x000fc80004000000 */
[----:B------:R-:W-:-:S04]  /*1a20*/  LOP3.LUT R3, R3, 0x1, R10, 0xf8, !PT ;  /* 0x0000000103037812 */ /* 0x000fc800078ef80a */
[----:B------:R-:W-:-:S05]  /*1a30*/  LOP3.LUT R3, R3, R8, RZ, 0xc0, !PT ;  /* 0x0000000803037212 */ /* 0x000fca00078ec0ff */
[----:B------:R-:W-:-:S05]  /*1a40*/  IMAD.IADD R3, R10, 0x1, R3 ;  /* 0x000000010a037824 */ /* 0x000fca00078e0203 */
[----:B------:R-:W-:Y:S01]  /*1a50*/  LOP3.LUT R0, R3, R0, RZ, 0xfc, !PT ;  /* 0x0000000003007212 */ /* 0x000fe200078efcff */
[----:B------:R-:W-:Y:S06]  /*1a60*/  BRA `(.L_x_20) ;  /* 0x0000000000107947 */ /* 0x000fec0003800000 */
.L_x_19:
[----:B------:R-:W-:-:S04]  /*1a70*/  LOP3.LUT R0, R0, 0x80000000, RZ, 0xc0, !PT ;  /* 0x8000000000007812 */ /* 0x000fc800078ec0ff */
[----:B------:R-:W-:Y:S01]  /*1a80*/  LOP3.LUT R0, R0, 0x7f800000, RZ, 0xfc, !PT ;  /* 0x7f80000000007812 */ /* 0x000fe200078efcff */
[----:B------:R-:W-:Y:S06]  /*1a90*/  BRA `(.L_x_20) ;  /* 0x0000000000047947 */ /* 0x000fec0003800000 */
.L_x_18:
[----:B------:R-:W-:-:S07]  /*1aa0*/  IMAD R0, R9, 0x800000, R0 ;  /* 0x0080000009007824 */ /* 0x000fce00078e0200 */
.L_x_20:
[----:B------:R-:W-:Y:S05]  /*1ab0*/  BSYNC.RECONVERGENT B2 ;  /* 0x0000000000027941 */ /* 0x000fea0003800200 */
.L_x_17:
[----:B------:R-:W-:Y:S05]  /*1ac0*/  BRA `(.L_x_21) ;  /* 0x0000000000207947 */ /* 0x000fea0003800000 */
.L_x_16:
[----:B------:R-:W-:-:S04]  /*1ad0*/  LOP3.LUT R0, R10, 0x80000000, R3, 0x48, !PT ;  /* 0x800000000a007812 */ /* 0x000fc800078e4803 */
[----:B------:R-:W-:Y:S01]  /*1ae0*/  LOP3.LUT R0, R0, 0x7f800000, RZ, 0xfc, !PT ;  /* 0x7f80000000007812 */ /* 0x000fe200078efcff */
[----:B------:R-:W-:Y:S06]  /*1af0*/  BRA `(.L_x_21) ;  /* 0x0000000000147947 */ /* 0x000fec0003800000 */
.L_x_15:
[----:B------:R-:W-:Y:S01]  /*1b00*/  LOP3.LUT R0, R10, 0x80000000, R3, 0x48, !PT ;  /* 0x800000000a007812 */ /* 0x000fe200078e4803 */
[----:B------:R-:W-:Y:S06]  /*1b10*/  BRA `(.L_x_21) ;  /* 0x00000000000c7947 */ /* 0x000fec0003800000 */
.L_x_14:
[----:B------:R-:W0:Y:S01]  /*1b20*/  MUFU.RSQ R0, -QNAN ;  /* 0xffc0000000007908 */ /* 0x000e220000001400 */
[----:B------:R-:W-:Y:S05]  /*1b30*/  BRA `(.L_x_21) ;  /* 0x0000000000047947 */ /* 0x000fea0003800000 */
.L_x_13:
[----:B------:R-:W-:-:S07]  /*1b40*/  FADD.FTZ R0, R3, R0 ;  /* 0x0000000003007221 */ /* 0x000fce0000010000 */
.L_x_21:
[----:B------:R-:W-:Y:S05]  /*1b50*/  BSYNC.RECONVERGENT B1 ;  /* 0x0000000000017941 */ /* 0x000fea0003800200 */
.L_x_11:
[----:B------:R-:W-:-:S04]  /*1b60*/  IMAD.MOV.U32 R3, RZ, RZ, 0x0 ;  /* 0x00000000ff037424 */ /* 0x000fc800078e00ff */
[----:B0-----:R-:W-:Y:S05]  /*1b70*/  RET.REL.NODEC R2 `(_Z18avg_pool_3d_kernelPKfPfmmmmmmmmm) ;  /* 0xffffffe402207950 */ /* 0x001fea0003c3ffff */
.L_x_22:
[----:B------:R-:W-:-:S00]  /*1b80*/  BRA `(.L_x_22) ;  /* 0xfffffffc00fc7947 */ /* 0x000fc0000383ffff */
[----:B------:R-:W-:-:S00]  /*1b90*/  NOP ;  /* 0x0000000000007918 */ /* 0x000fc00000000000 */
        /* <DEDUP_REMOVED lines=14> */
.L_x_23:


//--------------------- .nv.shared.reserved.0     --------------------------
	.section	.nv.shared.reserved.0,"aw",@nobits
	.weak		__nv_reservedSMEM_offset_0_alias
	.size		__nv_reservedSMEM_offset_0_alias, 0, 64
	.other		__nv_reservedSMEM_offset_0_alias,@"STO_CUDA_RESERVED_SHARED STV_DEFAULT"
__nv_reservedSMEM_offset_0_alias:
	.zero		0
	.zero		64


//--------------------- .nv.constant0._Z18avg_pool_3d_kernelPKfPfmmmmmmmmm --------------------------
	.section	.nv.constant0._Z18avg_pool_3d_kernelPKfPfmmmmmmmmm,"a",@progbits
	.sectionflags	@""
	.align	4
.nv.constant0._Z18avg_pool_3d_kernelPKfPfmmmmmmmmm:
	.zero		984


//--------------------- SYMBOLS --------------------------

	.type		.nv.reservedSmem.offset0,@object
	.size		.nv.reservedSmem.offset0,0x4
